//
// Generated by NVIDIA NVVM Compiler
//
// Compiler Build ID: CL-36424714
// Cuda compilation tools, release 13.0, V13.0.88
// Based on NVVM 20.0.0
//

.version 9.0
.target sm_100
.address_size 64

	// .globl	_Z7kernel3PfPs
.global .align 4 .b8 dev_ele_position_center[8192];
.global .align 4 .b8 dev_ele_position_height[8192];
.global .align 4 .b8 db[256];
// _ZZ6kerneliPfPiS_E11cache_image has been demoted
// _ZZ6kerneliPfPiS_E11cache_point has been demoted

.visible .entry _Z7kernel3PfPs(
	.param .u64 .ptr .align 1 _Z7kernel3PfPs_param_0,
	.param .u64 .ptr .align 1 _Z7kernel3PfPs_param_1
)
{
	.local .align 8 .b8 	__local_depot0[22504];
	.reg .b64 	%SP;
	.reg .b64 	%SPL;
	.reg .pred 	%p<14>;
	.reg .b16 	%rs<33>;
	.reg .b32 	%r<74>;
	.reg .b32 	%f<116>;
	.reg .b64 	%rd<101>;

	mov.u64 	%SPL, __local_depot0;
	ld.param.u64 	%rd11, [_Z7kernel3PfPs_param_0];
	ld.param.u64 	%rd12, [_Z7kernel3PfPs_param_1];
	add.u64 	%rd1, %SPL, 0;
	add.u64 	%rd100, %SPL, 7504;
	mov.u32 	%r20, %ctaid.x;
	mov.u32 	%r21, %tid.x;
	mov.u32 	%r22, %ntid.x;
	mad.lo.s32 	%r72, %r22, %r20, %r21;
	setp.gt.s32 	%p1, %r72, 2047;
	@%p1 bra 	$L__BB0_20;
	mov.b64 	%rd99, 0;
$L__BB0_2:
	shl.b64 	%rd16, %rd99, 2;
	add.s64 	%rd17, %rd100, %rd16;
	mov.b32 	%r23, 0;
	st.local.u32 	[%rd17], %r23;
	add.s64 	%rd4, %rd99, 1;
	setp.lt.u64 	%p2, %rd99, 3749;
	mov.u64 	%rd99, %rd4;
	@%p2 bra 	$L__BB0_2;
	cvta.to.global.u64 	%rd5, %rd12;
	mov.b32 	%r67, 0;
	mov.u64 	%rd89, db;
$L__BB0_4:
	min.u32 	%r26, %r67, 63;
	add.s32 	%r3, %r26, 1;
	and.b32  	%r4, %r3, 7;
	and.b32  	%r5, %r3, 15;
	shl.b32 	%r27, %r67, 11;
	add.s32 	%r28, %r27, %r72;
	mul.wide.s32 	%rd18, %r28, 2;
	add.s64 	%rd19, %rd5, %rd18;
	ld.global.u16 	%rs1, [%rd19];
	mul.wide.u32 	%rd20, %r67, 2;
	add.s64 	%rd21, %rd1, %rd20;
	st.local.u16 	[%rd21], %rs1;
	mul.wide.u32 	%rd22, %r67, 4;
	add.s64 	%rd6, %rd100, %rd22;
	ld.local.f32 	%f115, [%rd6];
	setp.lt.u32 	%p3, %r67, 15;
	mov.b32 	%r70, 0;
	@%p3 bra 	$L__BB0_7;
	and.b32  	%r70, %r3, 112;
	mov.b32 	%r68, 0;
$L__BB0_6:
	.pragma "nounroll";
	mul.wide.u32 	%rd23, %r68, 4;
	add.s64 	%rd25, %rd89, %rd23;
	ld.global.f32 	%f17, [%rd25];
	sub.s32 	%r30, %r67, %r68;
	mul.wide.u32 	%rd26, %r30, 2;
	add.s64 	%rd27, %rd1, %rd26;
	ld.local.u16 	%rs2, [%rd27];
	cvt.rn.f32.s16 	%f18, %rs2;
	fma.rn.f32 	%f19, %f17, %f18, %f115;
	not.b32 	%r31, %r68;
	ld.global.f32 	%f20, [%rd25+4];
	add.s32 	%r32, %r67, %r31;
	mul.wide.u32 	%rd28, %r32, 2;
	add.s64 	%rd29, %rd1, %rd28;
	ld.local.u16 	%rs3, [%rd29];
	cvt.rn.f32.s16 	%f21, %rs3;
	fma.rn.f32 	%f22, %f20, %f21, %f19;
	ld.global.f32 	%f23, [%rd25+8];
	add.s32 	%r33, %r30, -2;
	mul.wide.u32 	%rd30, %r33, 2;
	add.s64 	%rd31, %rd1, %rd30;
	ld.local.u16 	%rs4, [%rd31];
	cvt.rn.f32.s16 	%f24, %rs4;
	fma.rn.f32 	%f25, %f23, %f24, %f22;
	ld.global.f32 	%f26, [%rd25+12];
	add.s32 	%r34, %r30, -3;
	mul.wide.u32 	%rd32, %r34, 2;
	add.s64 	%rd33, %rd1, %rd32;
	ld.local.u16 	%rs5, [%rd33];
	cvt.rn.f32.s16 	%f27, %rs5;
	fma.rn.f32 	%f28, %f26, %f27, %f25;
	ld.global.f32 	%f29, [%rd25+16];
	add.s32 	%r35, %r30, -4;
	mul.wide.u32 	%rd34, %r35, 2;
	add.s64 	%rd35, %rd1, %rd34;
	ld.local.u16 	%rs6, [%rd35];
	cvt.rn.f32.s16 	%f30, %rs6;
	fma.rn.f32 	%f31, %f29, %f30, %f28;
	ld.global.f32 	%f32, [%rd25+20];
	add.s32 	%r36, %r30, -5;
	mul.wide.u32 	%rd36, %r36, 2;
	add.s64 	%rd37, %rd1, %rd36;
	ld.local.u16 	%rs7, [%rd37];
	cvt.rn.f32.s16 	%f33, %rs7;
	fma.rn.f32 	%f34, %f32, %f33, %f31;
	ld.global.f32 	%f35, [%rd25+24];
	add.s32 	%r37, %r30, -6;
	mul.wide.u32 	%rd38, %r37, 2;
	add.s64 	%rd39, %rd1, %rd38;
	ld.local.u16 	%rs8, [%rd39];
	cvt.rn.f32.s16 	%f36, %rs8;
	fma.rn.f32 	%f37, %f35, %f36, %f34;
	ld.global.f32 	%f38, [%rd25+28];
	add.s32 	%r38, %r30, -7;
	mul.wide.u32 	%rd40, %r38, 2;
	add.s64 	%rd41, %rd1, %rd40;
	ld.local.u16 	%rs9, [%rd41];
	cvt.rn.f32.s16 	%f39, %rs9;
	fma.rn.f32 	%f40, %f38, %f39, %f37;
	ld.global.f32 	%f41, [%rd25+32];
	add.s32 	%r39, %r30, -8;
	mul.wide.u32 	%rd42, %r39, 2;
	add.s64 	%rd43, %rd1, %rd42;
	ld.local.u16 	%rs10, [%rd43];
	cvt.rn.f32.s16 	%f42, %rs10;
	fma.rn.f32 	%f43, %f41, %f42, %f40;
	ld.global.f32 	%f44, [%rd25+36];
	add.s32 	%r40, %r30, -9;
	mul.wide.u32 	%rd44, %r40, 2;
	add.s64 	%rd45, %rd1, %rd44;
	ld.local.u16 	%rs11, [%rd45];
	cvt.rn.f32.s16 	%f45, %rs11;
	fma.rn.f32 	%f46, %f44, %f45, %f43;
	ld.global.f32 	%f47, [%rd25+40];
	add.s32 	%r41, %r30, -10;
	mul.wide.u32 	%rd46, %r41, 2;
	add.s64 	%rd47, %rd1, %rd46;
	ld.local.u16 	%rs12, [%rd47];
	cvt.rn.f32.s16 	%f48, %rs12;
	fma.rn.f32 	%f49, %f47, %f48, %f46;
	ld.global.f32 	%f50, [%rd25+44];
	add.s32 	%r42, %r30, -11;
	mul.wide.u32 	%rd48, %r42, 2;
	add.s64 	%rd49, %rd1, %rd48;
	ld.local.u16 	%rs13, [%rd49];
	cvt.rn.f32.s16 	%f51, %rs13;
	fma.rn.f32 	%f52, %f50, %f51, %f49;
	ld.global.f32 	%f53, [%rd25+48];
	add.s32 	%r43, %r30, -12;
	mul.wide.u32 	%rd50, %r43, 2;
	add.s64 	%rd51, %rd1, %rd50;
	ld.local.u16 	%rs14, [%rd51];
	cvt.rn.f32.s16 	%f54, %rs14;
	fma.rn.f32 	%f55, %f53, %f54, %f52;
	ld.global.f32 	%f56, [%rd25+52];
	add.s32 	%r44, %r30, -13;
	mul.wide.u32 	%rd52, %r44, 2;
	add.s64 	%rd53, %rd1, %rd52;
	ld.local.u16 	%rs15, [%rd53];
	cvt.rn.f32.s16 	%f57, %rs15;
	fma.rn.f32 	%f58, %f56, %f57, %f55;
	ld.global.f32 	%f59, [%rd25+56];
	add.s32 	%r45, %r30, -14;
	mul.wide.u32 	%rd54, %r45, 2;
	add.s64 	%rd55, %rd1, %rd54;
	ld.local.u16 	%rs16, [%rd55];
	cvt.rn.f32.s16 	%f60, %rs16;
	fma.rn.f32 	%f61, %f59, %f60, %f58;
	ld.global.f32 	%f62, [%rd25+60];
	add.s32 	%r46, %r30, -15;
	mul.wide.u32 	%rd56, %r46, 2;
	add.s64 	%rd57, %rd1, %rd56;
	ld.local.u16 	%rs17, [%rd57];
	cvt.rn.f32.s16 	%f63, %rs17;
	fma.rn.f32 	%f115, %f62, %f63, %f61;
	add.s32 	%r68, %r68, 16;
	setp.ne.s32 	%p4, %r68, %r70;
	@%p4 bra 	$L__BB0_6;
$L__BB0_7:
	setp.eq.s32 	%p5, %r5, 0;
	@%p5 bra 	$L__BB0_17;
	setp.lt.u32 	%p6, %r5, 8;
	@%p6 bra 	$L__BB0_10;
	mul.wide.u32 	%rd58, %r70, 4;
	add.s64 	%rd60, %rd89, %rd58;
	ld.global.f32 	%f65, [%rd60];
	sub.s32 	%r47, %r67, %r70;
	mul.wide.u32 	%rd61, %r47, 2;
	add.s64 	%rd62, %rd1, %rd61;
	ld.local.u16 	%rs18, [%rd62];
	cvt.rn.f32.s16 	%f66, %rs18;
	fma.rn.f32 	%f67, %f65, %f66, %f115;
	not.b32 	%r48, %r70;
	ld.global.f32 	%f68, [%rd60+4];
	add.s32 	%r49, %r67, %r48;
	mul.wide.u32 	%rd63, %r49, 2;
	add.s64 	%rd64, %rd1, %rd63;
	ld.local.u16 	%rs19, [%rd64];
	cvt.rn.f32.s16 	%f69, %rs19;
	fma.rn.f32 	%f70, %f68, %f69, %f67;
	ld.global.f32 	%f71, [%rd60+8];
	add.s32 	%r50, %r47, -2;
	mul.wide.u32 	%rd65, %r50, 2;
	add.s64 	%rd66, %rd1, %rd65;
	ld.local.u16 	%rs20, [%rd66];
	cvt.rn.f32.s16 	%f72, %rs20;
	fma.rn.f32 	%f73, %f71, %f72, %f70;
	ld.global.f32 	%f74, [%rd60+12];
	add.s32 	%r51, %r47, -3;
	mul.wide.u32 	%rd67, %r51, 2;
	add.s64 	%rd68, %rd1, %rd67;
	ld.local.u16 	%rs21, [%rd68];
	cvt.rn.f32.s16 	%f75, %rs21;
	fma.rn.f32 	%f76, %f74, %f75, %f73;
	ld.global.f32 	%f77, [%rd60+16];
	add.s32 	%r52, %r47, -4;
	mul.wide.u32 	%rd69, %r52, 2;
	add.s64 	%rd70, %rd1, %rd69;
	ld.local.u16 	%rs22, [%rd70];
	cvt.rn.f32.s16 	%f78, %rs22;
	fma.rn.f32 	%f79, %f77, %f78, %f76;
	ld.global.f32 	%f80, [%rd60+20];
	add.s32 	%r53, %r47, -5;
	mul.wide.u32 	%rd71, %r53, 2;
	add.s64 	%rd72, %rd1, %rd71;
	ld.local.u16 	%rs23, [%rd72];
	cvt.rn.f32.s16 	%f81, %rs23;
	fma.rn.f32 	%f82, %f80, %f81, %f79;
	ld.global.f32 	%f83, [%rd60+24];
	add.s32 	%r54, %r47, -6;
	mul.wide.u32 	%rd73, %r54, 2;
	add.s64 	%rd74, %rd1, %rd73;
	ld.local.u16 	%rs24, [%rd74];
	cvt.rn.f32.s16 	%f84, %rs24;
	fma.rn.f32 	%f85, %f83, %f84, %f82;
	ld.global.f32 	%f86, [%rd60+28];
	add.s32 	%r55, %r47, -7;
	mul.wide.u32 	%rd75, %r55, 2;
	add.s64 	%rd76, %rd1, %rd75;
	ld.local.u16 	%rs25, [%rd76];
	cvt.rn.f32.s16 	%f87, %rs25;
	fma.rn.f32 	%f115, %f86, %f87, %f85;
	add.s32 	%r70, %r70, 8;
$L__BB0_10:
	setp.eq.s32 	%p7, %r4, 0;
	@%p7 bra 	$L__BB0_17;
	and.b32  	%r12, %r3, 3;
	setp.lt.u32 	%p8, %r4, 4;
	@%p8 bra 	$L__BB0_13;
	mul.wide.u32 	%rd77, %r70, 4;
	add.s64 	%rd79, %rd89, %rd77;
	ld.global.f32 	%f89, [%rd79];
	sub.s32 	%r56, %r67, %r70;
	mul.wide.u32 	%rd80, %r56, 2;
	add.s64 	%rd81, %rd1, %rd80;
	ld.local.u16 	%rs26, [%rd81];
	cvt.rn.f32.s16 	%f90, %rs26;
	fma.rn.f32 	%f91, %f89, %f90, %f115;
	not.b32 	%r57, %r70;
	ld.global.f32 	%f92, [%rd79+4];
	add.s32 	%r58, %r67, %r57;
	mul.wide.u32 	%rd82, %r58, 2;
	add.s64 	%rd83, %rd1, %rd82;
	ld.local.u16 	%rs27, [%rd83];
	cvt.rn.f32.s16 	%f93, %rs27;
	fma.rn.f32 	%f94, %f92, %f93, %f91;
	ld.global.f32 	%f95, [%rd79+8];
	add.s32 	%r59, %r56, -2;
	mul.wide.u32 	%rd84, %r59, 2;
	add.s64 	%rd85, %rd1, %rd84;
	ld.local.u16 	%rs28, [%rd85];
	cvt.rn.f32.s16 	%f96, %rs28;
	fma.rn.f32 	%f97, %f95, %f96, %f94;
	ld.global.f32 	%f98, [%rd79+12];
	add.s32 	%r60, %r56, -3;
	mul.wide.u32 	%rd86, %r60, 2;
	add.s64 	%rd87, %rd1, %rd86;
	ld.local.u16 	%rs29, [%rd87];
	cvt.rn.f32.s16 	%f99, %rs29;
	fma.rn.f32 	%f115, %f98, %f99, %f97;
	add.s32 	%r70, %r70, 4;
$L__BB0_13:
	setp.eq.s32 	%p9, %r12, 0;
	@%p9 bra 	$L__BB0_17;
	mul.wide.u32 	%rd88, %r70, 4;
	add.s64 	%rd7, %rd89, %rd88;
	ld.global.f32 	%f100, [%rd7];
	sub.s32 	%r61, %r67, %r70;
	mul.wide.u32 	%rd90, %r61, 2;
	add.s64 	%rd91, %rd1, %rd90;
	ld.local.u16 	%rs30, [%rd91];
	cvt.rn.f32.s16 	%f101, %rs30;
	fma.rn.f32 	%f115, %f100, %f101, %f115;
	setp.eq.s32 	%p10, %r12, 1;
	@%p10 bra 	$L__BB0_17;
	not.b32 	%r62, %r70;
	ld.global.f32 	%f102, [%rd7+4];
	add.s32 	%r63, %r67, %r62;
	mul.wide.u32 	%rd92, %r63, 2;
	add.s64 	%rd93, %rd1, %rd92;
	ld.local.u16 	%rs31, [%rd93];
	cvt.rn.f32.s16 	%f103, %rs31;
	fma.rn.f32 	%f115, %f102, %f103, %f115;
	setp.eq.s32 	%p11, %r12, 2;
	@%p11 bra 	$L__BB0_17;
	ld.global.f32 	%f104, [%rd7+8];
	add.s32 	%r65, %r61, -2;
	mul.wide.u32 	%rd94, %r65, 2;
	add.s64 	%rd95, %rd1, %rd94;
	ld.local.u16 	%rs32, [%rd95];
	cvt.rn.f32.s16 	%f105, %rs32;
	fma.rn.f32 	%f115, %f104, %f105, %f115;
$L__BB0_17:
	st.local.f32 	[%rd6], %f115;
	add.s32 	%r67, %r67, 1;
	setp.ne.s32 	%p12, %r67, 3750;
	@%p12 bra 	$L__BB0_4;
	cvta.to.global.u64 	%rd96, %rd11;
	add.s64 	%rd8, %rd96, 8192;
	mov.b32 	%r73, 0;
$L__BB0_19:
	mul.wide.s32 	%rd97, %r72, 4;
	add.s64 	%rd98, %rd8, %rd97;
	ld.local.v2.f32 	{%f106, %f107}, [%rd100];
	st.global.f32 	[%rd98+-8192], %f106;
	st.global.f32 	[%rd98], %f107;
	add.s32 	%r73, %r73, 2;
	add.s32 	%r72, %r72, 4096;
	add.s64 	%rd100, %rd100, 8;
	setp.ne.s32 	%p13, %r73, 3750;
	@%p13 bra 	$L__BB0_19;
$L__BB0_20:
	ret;

}
	// .globl	_Z6kerneliPfPiS_
.visible .entry _Z6kerneliPfPiS_(
	.param .u32 _Z6kerneliPfPiS__param_0,
	.param .u64 .ptr .align 1 _Z6kerneliPfPiS__param_1,
	.param .u64 .ptr .align 1 _Z6kerneliPfPiS__param_2,
	.param .u64 .ptr .align 1 _Z6kerneliPfPiS__param_3
)
{
	.reg .pred 	%p<20>;
	.reg .b32 	%r<58>;
	.reg .b32 	%f<80>;
	.reg .b64 	%rd<20>;
	.reg .b64 	%fd<6>;
	// demoted variable
	.shared .align 4 .b8 _ZZ6kerneliPfPiS_E11cache_image[2048];
	// demoted variable
	.shared .align 4 .b8 _ZZ6kerneliPfPiS_E11cache_point[2048];
	ld.param.u32 	%r12, [_Z6kerneliPfPiS__param_0];
	ld.param.u64 	%rd1, [_Z6kerneliPfPiS__param_1];
	ld.param.u64 	%rd2, [_Z6kerneliPfPiS__param_2];
	ld.param.u64 	%rd3, [_Z6kerneliPfPiS__param_3];
	mov.u32 	%r1, %ctaid.y;
	mov.u32 	%r2, %ctaid.x;
	mov.u32 	%r3, %tid.x;
	or.b32  	%r13, %r1, %r2;
	and.b32  	%r14, %r13, 2147481600;
	setp.ne.s32 	%p1, %r14, 0;
	setp.gt.u32 	%p2, %r3, 511;
	or.pred  	%p3, %p2, %p1;
	@%p3 bra 	$L__BB1_15;
	cvt.rn.f32.u32 	%f6, %r2;
	fma.rn.f32 	%f7, %f6, 0f38CCE66A, 0fBDCCCCCD;
	cvt.rn.f32.u32 	%f8, %r1;
	fma.rn.f32 	%f9, %f8, 0f38CCE66A, 0fBDCCCCCD;
	add.s32 	%r15, %r3, %r12;
	add.s32 	%r16, %r15, 1791;
	shr.s32 	%r17, %r16, 31;
	shr.u32 	%r18, %r17, 21;
	add.s32 	%r19, %r16, %r18;
	and.b32  	%r20, %r19, -2048;
	sub.s32 	%r4, %r16, %r20;
	mul.wide.s32 	%rd4, %r12, 4;
	mov.u64 	%rd5, dev_ele_position_center;
	add.s64 	%rd6, %rd5, %rd4;
	ld.global.f32 	%f10, [%rd6+-4];
	sub.f32 	%f11, %f10, %f9;
	mov.u64 	%rd7, dev_ele_position_height;
	add.s64 	%rd8, %rd7, %rd4;
	ld.global.f32 	%f12, [%rd8+-4];
	sub.f32 	%f13, %f7, %f12;
	mul.f32 	%f14, %f13, %f13;
	fma.rn.f32 	%f15, %f11, %f11, %f14;
	sqrt.rn.f32 	%f1, %f15;
	mul.wide.s32 	%rd9, %r4, 4;
	add.s64 	%rd10, %rd5, %rd9;
	ld.global.f32 	%f16, [%rd10];
	sub.f32 	%f17, %f16, %f9;
	add.s64 	%rd11, %rd7, %rd9;
	ld.global.f32 	%f18, [%rd11];
	sub.f32 	%f19, %f7, %f18;
	mul.f32 	%f20, %f19, %f19;
	fma.rn.f32 	%f21, %f17, %f17, %f20;
	sqrt.rn.f32 	%f2, %f21;
	mul.f32 	%f22, %f7, %f7;
	fma.rn.f32 	%f23, %f9, %f9, %f22;
	sqrt.rn.f32 	%f24, %f23;
	fma.rn.f32 	%f25, %f1, %f1, 0f3C4D855A;
	mul.f32 	%f26, %f24, %f24;
	sub.f32 	%f27, %f25, %f26;
	mul.f32 	%f28, %f27, 0f3F000000;
	div.rn.f32 	%f29, %f28, 0f3DE56042;
	div.rn.f32 	%f3, %f29, %f1;
	cvt.f64.f32 	%fd1, %f1;
	setp.ltu.f64 	%p4, %fd1, 0d3FB1111111111111;
	@%p4 bra 	$L__BB1_3;
	not.b32 	%r21, %r4;
	add.s32 	%r22, %r12, %r21;
	abs.s32 	%r23, %r22;
	add.s32 	%r24, %r23, -769;
	setp.lt.u32 	%p5, %r24, -513;
	@%p5 bra 	$L__BB1_7;
$L__BB1_3:
	setp.ltu.f64 	%p6, %fd1, 0d3FA1111111111111;
	@%p6 bra 	$L__BB1_5;
	not.b32 	%r25, %r4;
	add.s32 	%r26, %r12, %r25;
	abs.s32 	%r27, %r26;
	add.s32 	%r28, %r27, -825;
	setp.lt.u32 	%p7, %r28, -625;
	@%p7 bra 	$L__BB1_7;
$L__BB1_5:
	setp.ltu.f32 	%p8, %f1, 0f00000000;
	mov.b32 	%r56, 0;
	mov.f32 	%f79, 0f00000000;
	@%p8 bra 	$L__BB1_9;
	not.b32 	%r31, %r4;
	add.s32 	%r32, %r12, %r31;
	abs.s32 	%r33, %r32;
	add.s32 	%r34, %r33, -925;
	setp.gt.u32 	%p9, %r34, -826;
	@%p9 bra 	$L__BB1_9;
$L__BB1_7:
	abs.f32 	%f33, %f3;
	fma.rn.f32 	%f34, %f33, 0fBF000000, 0f3F000000;
	rsqrt.approx.ftz.f32 	%f35, %f34;
	mul.f32 	%f36, %f35, %f34;
	setp.gt.f32 	%p10, %f33, 0f3F0F5C29;
	setp.eq.f32 	%p11, %f33, 0f3F800000;
	mul.f32 	%f37, %f35, 0fBF000000;
	fma.rn.f32 	%f38, %f36, %f37, 0f3F000000;
	fma.rn.f32 	%f39, %f36, %f38, %f36;
	selp.f32 	%f40, 0f00000000, %f39, %p11;
	selp.f32 	%f41, %f40, %f33, %p10;
	copysign.f32 	%f42, %f3, %f41;
	mul.f32 	%f43, %f42, %f42;
	fma.rn.f32 	%f44, %f43, 0f3D10ECEF, 0f3C8B1ABB;
	fma.rn.f32 	%f45, %f44, %f43, 0f3CFC028C;
	fma.rn.f32 	%f46, %f45, %f43, 0f3D372139;
	fma.rn.f32 	%f47, %f46, %f43, 0f3D9993DB;
	fma.rn.f32 	%f48, %f47, %f43, 0f3E2AAAC6;
	mul.f32 	%f49, %f43, %f48;
	fma.rn.f32 	%f50, %f49, %f42, %f42;
	setp.gt.f32 	%p12, %f3, 0f3F0F5C29;
	neg.f32 	%f51, %f50;
	selp.f32 	%f52, %f50, %f51, %p10;
	fma.rn.f32 	%f53, 0f3F6EE581, 0f3FD774EB, %f52;
	selp.f32 	%f54, %f50, %f53, %p12;
	add.f32 	%f55, %f1, %f2;
	div.rn.f32 	%f56, %f55, 0f44BE0000;
	mul.f32 	%f57, %f56, 0f4BBEBC20;
	cvt.f64.f32 	%fd2, %f57;
	add.f64 	%fd3, %fd2, 0d3FE0000000000000;
	cvt.rzi.s32.f64 	%r5, %fd3;
	add.s32 	%r36, %r5, -230;
	setp.gt.u32 	%p13, %r36, 3517;
	add.f32 	%f58, %f54, %f54;
	selp.f32 	%f59, %f58, %f54, %p10;
	cvt.f64.f32 	%fd4, %f59;
	setp.geu.f64 	%p14, %fd4, 0d3FD657184AE74487;
	mov.b32 	%r56, 0;
	mov.f32 	%f79, 0f00000000;
	or.pred  	%p15, %p13, %p14;
	@%p15 bra 	$L__BB1_9;
	shl.b32 	%r38, %r5, 11;
	add.s32 	%r39, %r38, %r4;
	add.s32 	%r40, %r39, -264192;
	cvta.to.global.u64 	%rd12, %rd3;
	mul.wide.u32 	%rd13, %r40, 4;
	add.s64 	%rd14, %rd12, %rd13;
	ld.global.f32 	%f60, [%rd14];
	add.s32 	%r41, %r5, -1;
	cvt.rn.f32.u32 	%f61, %r41;
	mul.f32 	%f62, %f61, 0f3AB78034;
	fma.rn.f32 	%f63, %f62, 0f3BBB989D, 0f3F000000;
	cvt.sat.f32.f32 	%f64, %f63;
	mov.f32 	%f65, 0f4B400001;
	mov.f32 	%f66, 0f437C0000;
	fma.rm.f32 	%f67, %f64, %f66, %f65;
	add.f32 	%f68, %f67, 0fCB40007F;
	neg.f32 	%f69, %f68;
	fma.rn.f32 	%f70, %f62, 0f3FB8AA3B, %f69;
	fma.rn.f32 	%f71, %f62, 0f32A57060, %f70;
	mov.b32 	%r42, %f67;
	shl.b32 	%r43, %r42, 23;
	mov.b32 	%f72, %r43;
	ex2.approx.ftz.f32 	%f73, %f71;
	mul.f32 	%f74, %f73, %f72;
	mul.f32 	%f79, %f60, %f74;
	mov.b32 	%r56, 1;
$L__BB1_9:
	shl.b32 	%r44, %r3, 2;
	mov.u32 	%r45, _ZZ6kerneliPfPiS_E11cache_image;
	add.s32 	%r7, %r45, %r44;
	st.shared.f32 	[%r7], %f79;
	mov.u32 	%r46, _ZZ6kerneliPfPiS_E11cache_point;
	add.s32 	%r8, %r46, %r44;
	st.shared.u32 	[%r8], %r56;
	bar.sync 	0;
	mov.u32 	%r57, %ntid.x;
	setp.lt.u32 	%p16, %r57, 2;
	@%p16 bra 	$L__BB1_13;
$L__BB1_10:
	shr.u32 	%r11, %r57, 1;
	setp.ge.u32 	%p17, %r3, %r11;
	@%p17 bra 	$L__BB1_12;
	shl.b32 	%r47, %r11, 2;
	add.s32 	%r48, %r7, %r47;
	ld.shared.f32 	%f75, [%r48];
	ld.shared.f32 	%f76, [%r7];
	add.f32 	%f77, %f75, %f76;
	st.shared.f32 	[%r7], %f77;
	add.s32 	%r49, %r8, %r47;
	ld.shared.u32 	%r50, [%r49];
	ld.shared.u32 	%r51, [%r8];
	add.s32 	%r52, %r51, %r50;
	st.shared.u32 	[%r8], %r52;
$L__BB1_12:
	bar.sync 	0;
	setp.gt.u32 	%p18, %r57, 3;
	mov.u32 	%r57, %r11;
	@%p18 bra 	$L__BB1_10;
$L__BB1_13:
	setp.ne.s32 	%p19, %r3, 0;
	@%p19 bra 	$L__BB1_15;
	ld.shared.f32 	%f78, [_ZZ6kerneliPfPiS_E11cache_image];
	mov.u32 	%r53, %nctaid.x;
	mad.lo.s32 	%r54, %r1, %r53, %r2;
	cvta.to.global.u64 	%rd15, %rd1;
	mul.wide.s32 	%rd16, %r54, 4;
	add.s64 	%rd17, %rd15, %rd16;
	st.global.f32 	[%rd17], %f78;
	ld.shared.u32 	%r55, [_ZZ6kerneliPfPiS_E11cache_point];
	cvta.to.global.u64 	%rd18, %rd2;
	add.s64 	%rd19, %rd18, %rd16;
	st.global.u32 	[%rd19], %r55;
$L__BB1_15:
	ret;

}
	// .globl	_Z3addPfPiS_S0_
.visible .entry _Z3addPfPiS_S0_(
	.param .u64 .ptr .align 1 _Z3addPfPiS_S0__param_0,
	.param .u64 .ptr .align 1 _Z3addPfPiS_S0__param_1,
	.param .u64 .ptr .align 1 _Z3addPfPiS_S0__param_2,
	.param .u64 .ptr .align 1 _Z3addPfPiS_S0__param_3
)
{
	.reg .pred 	%p<3>;
	.reg .b32 	%r<13>;
	.reg .b32 	%f<4>;
	.reg .b64 	%rd<14>;

	ld.param.u64 	%rd5, [_Z3addPfPiS_S0__param_0];
	ld.param.u64 	%rd6, [_Z3addPfPiS_S0__param_1];
	ld.param.u64 	%rd7, [_Z3addPfPiS_S0__param_2];
	ld.param.u64 	%rd8, [_Z3addPfPiS_S0__param_3];
	mov.u32 	%r6, %tid.x;
	mov.u32 	%r7, %ctaid.x;
	mov.u32 	%r1, %ntid.x;
	mad.lo.s32 	%r12, %r7, %r1, %r6;
	setp.gt.s32 	%p1, %r12, 4194303;
	@%p1 bra 	$L__BB2_3;
	mov.u32 	%r8, %nctaid.x;
	mul.lo.s32 	%r3, %r1, %r8;
	cvta.to.global.u64 	%rd1, %rd7;
	cvta.to.global.u64 	%rd2, %rd5;
	cvta.to.global.u64 	%rd3, %rd8;
	cvta.to.global.u64 	%rd4, %rd6;
$L__BB2_2:
	mul.wide.s32 	%rd9, %r12, 4;
	add.s64 	%rd10, %rd1, %rd9;
	ld.global.f32 	%f1, [%rd10];
	add.s64 	%rd11, %rd2, %rd9;
	ld.global.f32 	%f2, [%rd11];
	add.f32 	%f3, %f1, %f2;
	st.global.f32 	[%rd11], %f3;
	add.s64 	%rd12, %rd3, %rd9;
	ld.global.u32 	%r9, [%rd12];
	add.s64 	%rd13, %rd4, %rd9;
	ld.global.u32 	%r10, [%rd13];
	add.s32 	%r11, %r10, %r9;
	st.global.u32 	[%rd13], %r11;
	add.s32 	%r12, %r12, %r3;
	setp.lt.s32 	%p2, %r12, 4194304;
	@%p2 bra 	$L__BB2_2;
$L__BB2_3:
	ret;

}


// ===== COMPILED SASS (sm_100) =====

	.target	sm_100

	.elftype	@"ET_EXEC"


//--------------------- .note.nv.tkinfo           --------------------------
	.section	.note.nv.tkinfo,"",@"SHT_NOTE"
	.sectionflags	@"SHF_NOTE_NV_TKINFO"
	.tkinfo
        /*0018*/ 	.word	0x00000002
        /*0030*/ 	.string	""
        /*0030*/ 	.string	"ptxas"
        /*0030*/ 	.string	"Cuda compilation tools, release 13.0, V13.0.88"
        /*0030*/ 	.string	"Build cuda_13.0.r13.0/compiler.36424714_0"
        /*0030*/ 	.string	"-arch sm_100 -m 64 "



//--------------------- .note.nv.cuinfo           --------------------------
	.section	.note.nv.cuinfo,"",@"SHT_NOTE"
	.sectionflags	@"SHF_NOTE_NV_CUINFO"
        /*0018*/ 	.short	0x0002
        /*001a*/ 	.short	0x0064
        /*001c*/ 	.short	0x0082
	.zero		2


//--------------------- .nv.info                  --------------------------
	.section	.nv.info,"",@"SHT_CUDA_INFO"
	.align	4


	//----- nvinfo : EIATTR_REGCOUNT
	.align		4
        /*0000*/ 	.byte	0x04, 0x2f
        /*0002*/ 	.short	(.L_4 - .L_3)
	.align		4
.L_3:
        /*0004*/ 	.word	index@(_Z7kernel3PfPs)
        /*0008*/ 	.word	0x00000020


	//----- nvinfo : EIATTR_FRAME_SIZE
	.align		4
.L_4:
        /*000c*/ 	.byte	0x04, 0x11
        /*000e*/ 	.short	(.L_6 - .L_5)
	.align		4
.L_5:
        /*0010*/ 	.word	index@(_Z7kernel3PfPs)
        /*0014*/ 	.word	0x000057e8


	//----- nvinfo : EIATTR_REGCOUNT
	.align		4
.L_6:
        /*0018*/ 	.byte	0x04, 0x2f
        /*001a*/ 	.short	(.L_8 - .L_7)
	.align		4
.L_7:
        /*001c*/ 	.word	index@(_Z6kerneliPfPiS_)
        /*0020*/ 	.word	0x00000013


	//----- nvinfo : EIATTR_FRAME_SIZE
	.align		4
.L_8:
        /*0024*/ 	.byte	0x04, 0x11
        /*0026*/ 	.short	(.L_10 - .L_9)
	.align		4
.L_9:
        /*0028*/ 	.word	index@($__internal_1_$__cuda_sm3x_div_rn_noftz_f32_slowpath)
        /*002c*/ 	.word	0x00000000


	//----- nvinfo : EIATTR_FRAME_SIZE
	.align		4
.L_10:
        /*0030*/ 	.byte	0x04, 0x11
        /*0032*/ 	.short	(.L_12 - .L_11)
	.align		4
.L_11:
        /*0034*/ 	.word	index@($__internal_0_$__cuda_sm20_sqrt_rn_f32_slowpath)
        /*0038*/ 	.word	0x00000000


	//----- nvinfo : EIATTR_FRAME_SIZE
	.align		4
.L_12:
        /*003c*/ 	.byte	0x04, 0x11
        /*003e*/ 	.short	(.L_14 - .L_13)
	.align		4
.L_13:
        /*0040*/ 	.word	index@(_Z6kerneliPfPiS_)
        /*0044*/ 	.word	0x00000000


	//----- nvinfo : EIATTR_REGCOUNT
	.align		4
.L_14:
        /*0048*/ 	.byte	0x04, 0x2f
        /*004a*/ 	.short	(.L_16 - .L_15)
	.align		4
.L_15:
        /*004c*/ 	.word	index@(_Z3addPfPiS_S0_)
        /*0050*/ 	.word	0x00000012


	//----- nvinfo : EIATTR_FRAME_SIZE
	.align		4
.L_16:
        /*0054*/ 	.byte	0x04, 0x11
        /*0056*/ 	.short	(.L_18 - .L_17)
	.align		4
.L_17:
        /*0058*/ 	.word	index@(_Z3addPfPiS_S0_)
        /*005c*/ 	.word	0x00000000


	//----- nvinfo : EIATTR_MIN_STACK_SIZE
	.align		4
.L_18:
        /*0060*/ 	.byte	0x04, 0x12
        /*0062*/ 	.short	(.L_20 - .L_19)
	.align		4
.L_19:
        /*0064*/ 	.word	index@(_Z3addPfPiS_S0_)
        /*0068*/ 	.word	0x00000000


	//----- nvinfo : EIATTR_MIN_STACK_SIZE
	.align		4
.L_20:
        /*006c*/ 	.byte	0x04, 0x12
        /*006e*/ 	.short	(.L_22 - .L_21)
	.align		4
.L_21:
        /*0070*/ 	.word	index@(_Z6kerneliPfPiS_)
        /*0074*/ 	.word	0x00000000


	//----- nvinfo : EIATTR_MIN_STACK_SIZE
	.align		4
.L_22:
        /*0078*/ 	.byte	0x04, 0x12
        /*007a*/ 	.short	(.L_24 - .L_23)
	.align		4
.L_23:
        /*007c*/ 	.word	index@(_Z7kernel3PfPs)
        /*0080*/ 	.word	0x000057e8
.L_24:


//--------------------- .nv.compat                --------------------------
	.section	.nv.compat,"",@"SHT_CUDA_COMPAT_INFO"
	.align	4
        /*0000*/ 	.byte	0x02, 0x09, 0x00, 0x00, 0x02, 0x02, 0x01, 0x00, 0x02, 0x05, 0x05, 0x00, 0x03, 0x07, 0x01, 0x01
        /*0010*/ 	.byte	0x02, 0x03, 0x00, 0x00, 0x02, 0x06, 0x01, 0x00, 0x04, 0x0b, 0x08, 0x00, 0x01, 0x00, 0x00, 0x00
        /*0020*/ 	.byte	0x00, 0x00, 0x00, 0x00


//--------------------- .nv.info._Z3addPfPiS_S0_  --------------------------
	.section	.nv.info._Z3addPfPiS_S0_,"",@"SHT_CUDA_INFO"
	.sectionflags	@""
	.align	4


	//----- nvinfo : EIATTR_CUDA_API_VERSION
	.align		4
        /*0000*/ 	.byte	0x04, 0x37
        /*0002*/ 	.short	(.L_26 - .L_25)
.L_25:
        /*0004*/ 	.word	0x00000082


	//----- nvinfo : EIATTR_KPARAM_INFO
	.align		4
.L_26:
        /*0008*/ 	.byte	0x04, 0x17
        /*000a*/ 	.short	(.L_28 - .L_27)
.L_27:
        /*000c*/ 	.word	0x00000000
        /*0010*/ 	.short	0x0003
        /*0012*/ 	.short	0x0018
        /*0014*/ 	.byte	0x00, 0xf5, 0x21, 0x00


	//----- nvinfo : EIATTR_KPARAM_INFO
	.align		4
.L_28:
        /*0018*/ 	.byte	0x04, 0x17
        /*001a*/ 	.short	(.L_30 - .L_29)
.L_29:
        /*001c*/ 	.word	0x00000000
        /*0020*/ 	.short	0x0002
        /*0022*/ 	.short	0x0010
        /*0024*/ 	.byte	0x00, 0xf5, 0x21, 0x00


	//----- nvinfo : EIATTR_KPARAM_INFO
	.align		4
.L_30:
        /*0028*/ 	.byte	0x04, 0x17
        /*002a*/ 	.short	(.L_32 - .L_31)
.L_31:
        /*002c*/ 	.word	0x00000000
        /*0030*/ 	.short	0x0001
        /*0032*/ 	.short	0x0008
        /*0034*/ 	.byte	0x00, 0xf5, 0x21, 0x00


	//----- nvinfo : EIATTR_KPARAM_INFO
	.align		4
.L_32:
        /*0038*/ 	.byte	0x04, 0x17
        /*003a*/ 	.short	(.L_34 - .L_33)
.L_33:
        /*003c*/ 	.word	0x00000000
        /*0040*/ 	.short	0x0000
        /*0042*/ 	.short	0x0000
        /*0044*/ 	.byte	0x00, 0xf5, 0x21, 0x00


	//----- nvinfo : EIATTR_SPARSE_MMA_MASK
	.align		4
.L_34:
        /*0048*/ 	.byte	0x03, 0x50
        /*004a*/ 	.short	0x0000


	//----- nvinfo : EIATTR_MAXREG_COUNT
	.align		4
        /*004c*/ 	.byte	0x03, 0x1b
        /*004e*/ 	.short	0x00ff


	//----- nvinfo : EIATTR_MERCURY_ISA_VERSION
	.align		4
        /*0050*/ 	.byte	0x03, 0x5f
        /*0052*/ 	.short	0x0101


	//----- nvinfo : EIATTR_VRC_CTA_INIT_COUNT
	.align		4
        /*0054*/ 	.byte	0x02, 0x4a
	.zero		1
	.zero		1


	//----- nvinfo : EIATTR_EXIT_INSTR_OFFSETS
	.align		4
        /*0058*/ 	.byte	0x04, 0x1c
        /*005a*/ 	.short	(.L_36 - .L_35)


	//   ....[0]....
.L_35:
        /*005c*/ 	.word	0x00000060


	//   ....[1]....
        /*0060*/ 	.word	0x000001d0


	//----- nvinfo : EIATTR_CRS_STACK_SIZE
	.align		4
.L_36:
        /*0064*/ 	.byte	0x04, 0x1e
        /*0066*/ 	.short	(.L_38 - .L_37)
.L_37:
        /*0068*/ 	.word	0x00000000


	//----- nvinfo : EIATTR_CBANK_PARAM_SIZE
	.align		4
.L_38:
        /*006c*/ 	.byte	0x03, 0x19
        /*006e*/ 	.short	0x0020


	//----- nvinfo : EIATTR_PARAM_CBANK
	.align		4
        /*0070*/ 	.byte	0x04, 0x0a
        /*0072*/ 	.short	(.L_40 - .L_39)
	.align		4
.L_39:
        /*0074*/ 	.word	index@(.nv.constant0._Z3addPfPiS_S0_)
        /*0078*/ 	.short	0x0380
        /*007a*/ 	.short	0x0020


	//----- nvinfo : EIATTR_SW_WAR
	.align		4
.L_40:
        /*007c*/ 	.byte	0x04, 0x36
        /*007e*/ 	.short	(.L_42 - .L_41)
.L_41:
        /*0080*/ 	.word	0x00000008
.L_42:


//--------------------- .nv.info._Z6kerneliPfPiS_ --------------------------
	.section	.nv.info._Z6kerneliPfPiS_,"",@"SHT_CUDA_INFO"
	.sectionflags	@""
	.align	4


	//----- nvinfo : EIATTR_CUDA_API_VERSION
	.align		4
        /*0000*/ 	.byte	0x04, 0x37
        /*0002*/ 	.short	(.L_44 - .L_43)
.L_43:
        /*0004*/ 	.word	0x00000082


	//----- nvinfo : EIATTR_KPARAM_INFO
	.align		4
.L_44:
        /*0008*/ 	.byte	0x04, 0x17
        /*000a*/ 	.short	(.L_46 - .L_45)
.L_45:
        /*000c*/ 	.word	0x00000000
        /*0010*/ 	.short	0x0003
        /*0012*/ 	.short	0x0018
        /*0014*/ 	.byte	0x00, 0xf5, 0x21, 0x00


	//----- nvinfo : EIATTR_KPARAM_INFO
	.align		4
.L_46:
        /*0018*/ 	.byte	0x04, 0x17
        /*001a*/ 	.short	(.L_48 - .L_47)
.L_47:
        /*001c*/ 	.word	0x00000000
        /*0020*/ 	.short	0x0002
        /*0022*/ 	.short	0x0010
        /*0024*/ 	.byte	0x00, 0xf5, 0x21, 0x00


	//----- nvinfo : EIATTR_KPARAM_INFO
	.align		4
.L_48:
        /*0028*/ 	.byte	0x04, 0x17
        /*002a*/ 	.short	(.L_50 - .L_49)
.L_49:
        /*002c*/ 	.word	0x00000000
        /*0030*/ 	.short	0x0001
        /*0032*/ 	.short	0x0008
        /*0034*/ 	.byte	0x00, 0xf5, 0x21, 0x00


	//----- nvinfo : EIATTR_KPARAM_INFO
	.align		4
.L_50:
        /*0038*/ 	.byte	0x04, 0x17
        /*003a*/ 	.short	(.L_52 - .L_51)
.L_51:
        /*003c*/ 	.word	0x00000000
        /*0040*/ 	.short	0x0000
        /*0042*/ 	.short	0x0000
        /*0044*/ 	.byte	0x00, 0xf0, 0x11, 0x00


	//----- nvinfo : EIATTR_SPARSE_MMA_MASK
	.align		4
.L_52:
        /*0048*/ 	.byte	0x03, 0x50
        /*004a*/ 	.short	0x0000


	//----- nvinfo : EIATTR_MAXREG_COUNT
	.align		4
        /*004c*/ 	.byte	0x03, 0x1b
        /*004e*/ 	.short	0x00ff


	//----- nvinfo : EIATTR_NUM_BARRIERS
	.align		4
        /*0050*/ 	.byte	0x02, 0x4c
        /*0052*/ 	.byte	0x01
	.zero		1


	//----- nvinfo : EIATTR_MERCURY_ISA_VERSION
	.align		4
        /*0054*/ 	.byte	0x03, 0x5f
        /*0056*/ 	.short	0x0101


	//----- nvinfo : EIATTR_VRC_CTA_INIT_COUNT
	.align		4
        /*0058*/ 	.byte	0x02, 0x4a
	.zero		1
	.zero		1


	//----- nvinfo : EIATTR_EXIT_INSTR_OFFSETS
	.align		4
        /*005c*/ 	.byte	0x04, 0x1c
        /*005e*/ 	.short	(.L_54 - .L_53)


	//   ....[0]....
.L_53:
        /*0060*/ 	.word	0x00000060


	//   ....[1]....
        /*0064*/ 	.word	0x00000ff0


	//   ....[2]....
        /*0068*/ 	.word	0x000010d0


	//----- nvinfo : EIATTR_CRS_STACK_SIZE
	.align		4
.L_54:
        /*006c*/ 	.byte	0x04, 0x1e
        /*006e*/ 	.short	(.L_56 - .L_55)
.L_55:
        /*0070*/ 	.word	0x00000000


	//----- nvinfo : EIATTR_CBANK_PARAM_SIZE
	.align		4
.L_56:
        /*0074*/ 	.byte	0x03, 0x19
        /*0076*/ 	.short	0x0020


	//----- nvinfo : EIATTR_PARAM_CBANK
	.align		4
        /*0078*/ 	.byte	0x04, 0x0a
        /*007a*/ 	.short	(.L_58 - .L_57)
	.align		4
.L_57:
        /*007c*/ 	.word	index@(.nv.constant0._Z6kerneliPfPiS_)
        /*0080*/ 	.short	0x0380
        /*0082*/ 	.short	0x0020


	//----- nvinfo : EIATTR_SW_WAR
	.align		4
.L_58:
        /*0084*/ 	.byte	0x04, 0x36
        /*0086*/ 	.short	(.L_60 - .L_59)
.L_59:
        /*0088*/ 	.word	0x00000008
.L_60:


//--------------------- .nv.info._Z7kernel3PfPs   --------------------------
	.section	.nv.info._Z7kernel3PfPs,"",@"SHT_CUDA_INFO"
	.sectionflags	@""
	.align	4


	//----- nvinfo : EIATTR_CUDA_API_VERSION
	.align		4
        /*0000*/ 	.byte	0x04, 0x37
        /*0002*/ 	.short	(.L_62 - .L_61)
.L_61:
        /*0004*/ 	.word	0x00000082


	//----- nvinfo : EIATTR_KPARAM_INFO
	.align		4
.L_62:
        /*0008*/ 	.byte	0x04, 0x17
        /*000a*/ 	.short	(.L_64 - .L_63)
.L_63:
        /*000c*/ 	.word	0x00000000
        /*0010*/ 	.short	0x0001
        /*0012*/ 	.short	0x0008
        /*0014*/ 	.byte	0x00, 0xf5, 0x21, 0x00


	//----- nvinfo : EIATTR_KPARAM_INFO
	.align		4
.L_64:
        /*0018*/ 	.byte	0x04, 0x17
        /*001a*/ 	.short	(.L_66 - .L_65)
.L_65:
        /*001c*/ 	.word	0x00000000
        /*0020*/ 	.short	0x0000
        /*0022*/ 	.short	0x0000
        /*0024*/ 	.byte	0x00, 0xf5, 0x21, 0x00


	//----- nvinfo : EIATTR_SPARSE_MMA_MASK
	.align		4
.L_66:
        /*0028*/ 	.byte	0x03, 0x50
        /*002a*/ 	.short	0x0000


	//----- nvinfo : EIATTR_MAXREG_COUNT
	.align		4
        /*002c*/ 	.byte	0x03, 0x1b
        /*002e*/ 	.short	0x00ff


	//----- nvinfo : EIATTR_MERCURY_ISA_VERSION
	.align		4
        /*0030*/ 	.byte	0x03, 0x5f
        /*0032*/ 	.short	0x0101


	//----- nvinfo : EIATTR_VRC_CTA_INIT_COUNT
	.align		4
        /*0034*/ 	.byte	0x02, 0x4a
	.zero		1
	.zero		1


	//----- nvinfo : EIATTR_EXIT_INSTR_OFFSETS
	.align		4
        /*0038*/ 	.byte	0x04, 0x1c
        /*003a*/ 	.short	(.L_68 - .L_67)


	//   ....[0]....
.L_67:
        /*003c*/ 	.word	0x00000070


	//   ....[1]....
        /*0040*/ 	.word	0x000021c0


	//----- nvinfo : EIATTR_CBANK_PARAM_SIZE
	.align		4
.L_68:
        /*0044*/ 	.byte	0x03, 0x19
        /*0046*/ 	.short	0x0010


	//----- nvinfo : EIATTR_PARAM_CBANK
	.align		4
        /*0048*/ 	.byte	0x04, 0x0a
        /*004a*/ 	.short	(.L_70 - .L_69)
	.align		4
.L_69:
        /*004c*/ 	.word	index@(.nv.constant0._Z7kernel3PfPs)
        /*0050*/ 	.short	0x0380
        /*0052*/ 	.short	0x0010


	//----- nvinfo : EIATTR_SW_WAR
	.align		4
.L_70:
        /*0054*/ 	.byte	0x04, 0x36
        /*0056*/ 	.short	(.L_72 - .L_71)
.L_71:
        /*0058*/ 	.word	0x00000008
.L_72:


//--------------------- .nv.callgraph             --------------------------
	.section	.nv.callgraph,"",@"SHT_CUDA_CALLGRAPH"
	.align	4
	.sectionentsize	8
	.align		4
        /*0000*/ 	.word	0x00000000
	.align		4
        /*0004*/ 	.word	0xffffffff
	.align		4
        /*0008*/ 	.word	0x00000000
	.align		4
        /*000c*/ 	.word	0xfffffffe
	.align		4
        /*0010*/ 	.word	0x00000000
	.align		4
        /*0014*/ 	.word	0xfffffffd
	.align		4
        /*0018*/ 	.word	0x00000000
	.align		4
        /*001c*/ 	.word	0xfffffffc


//--------------------- .nv.constant4             --------------------------
	.section	.nv.constant4,"a",@progbits
	.align	8
	.align		8
.nv.constant4:
        /*0000*/ 	.dword	dev_ele_position_center
	.align		8
        /*0008*/ 	.dword	dev_ele_position_height
	.align		8
        /*0010*/ 	.dword	db


//--------------------- .text._Z3addPfPiS_S0_     --------------------------
	.section	.text._Z3addPfPiS_S0_,"ax",@progbits
	.align	128
        .global         _Z3addPfPiS_S0_
        .type           _Z3addPfPiS_S0_,@function
        .size           _Z3addPfPiS_S0_,(.L_x_49 - _Z3addPfPiS_S0_)
        .other          _Z3addPfPiS_S0_,@"STO_CUDA_ENTRY STV_DEFAULT"
_Z3addPfPiS_S0_:
.text._Z3addPfPiS_S0_:
[----:B------:R-:W-:Y:S01]  /*0000*/  LDC R1, c[0x0][0x37c] ;  /* 0x0000df00ff017b82 */ /* 0x000fe20000000800 */
[----:B------:R-:W0:Y:S07]  /*0010*/  S2R R0, SR_TID.X ;  /* 0x0000000000007919 */ /* 0x000e2e0000002100 */
[----:B------:R-:W0:Y:S08]  /*0020*/  S2UR UR4, SR_CTAID.X ;  /* 0x00000000000479c3 */ /* 0x000e300000002500 */
[----:B------:R-:W0:Y:S02]  /*0030*/  LDC R11, c[0x0][0x360] ;  /* 0x0000d800ff0b7b82 */ /* 0x000e240000000800 */
[----:B0-----:R-:W-:-:S05]  /*0040*/  IMAD R0, R11, UR4, R0 ;  /* 0x000000040b007c24 */ /* 0x001fca000f8e0200 */
[----:B------:R-:W-:-:S13]  /*0050*/  ISETP.GT.AND P0, PT, R0, 0x3fffff, PT ;  /* 0x003fffff0000780c */ /* 0x000fda0003f04270 */
[----:B------:R-:W-:Y:S05]  /*0060*/  @P0 EXIT ;  /* 0x000000000000094d */ /* 0x000fea0003800000 */
[----:B------:R-:W0:Y:S01]  /*0070*/  LDCU UR4, c[0x0][0x370] ;  /* 0x00006e00ff0477ac */ /* 0x000e220008000800 */
[----:B------:R-:W1:Y:S01]  /*0080*/  LDCU.64 UR6, c[0x0][0x358] ;  /* 0x00006b00ff0677ac */ /* 0x000e620008000a00 */
[----:B0-----:R-:W-:-:S07]  /*0090*/  IMAD R11, R11, UR4, RZ ;  /* 0x000000040b0b7c24 */ /* 0x001fce000f8e02ff */
.L_x_0:
[----:B0-----:R-:W0:Y:S08]  /*00a0*/  LDC.64 R2, c[0x0][0x390] ;  /* 0x0000e400ff027b82 */ /* 0x001e300000000a00 */
[----:B------:R-:W2:Y:S08]  /*00b0*/  LDC.64 R4, c[0x0][0x380] ;  /* 0x0000e000ff047b82 */ /* 0x000eb00000000a00 */
[----:B------:R-:W3:Y:S01]  /*00c0*/  LDC.64 R6, c[0x0][0x398] ;  /* 0x0000e600ff067b82 */ /* 0x000ee20000000a00 */
[----:B0-----:R-:W-:-:S07]  /*00d0*/  IMAD.WIDE R2, R0, 0x4, R2 ;  /* 0x0000000400027825 */ /* 0x001fce00078e0202 */
[----:B------:R-:W0:Y:S01]  /*00e0*/  LDC.64 R8, c[0x0][0x388] ;  /* 0x0000e200ff087b82 */ /* 0x000e220000000a00 */
[----:B-1----:R-:W4:Y:S01]  /*00f0*/  LDG.E R2, desc[UR6][R2.64] ;  /* 0x0000000602027981 */ /* 0x002f22000c1e1900 */
[----:B--2---:R-:W-:-:S05]  /*0100*/  IMAD.WIDE R4, R0, 0x4, R4 ;  /* 0x0000000400047825 */ /* 0x004fca00078e0204 */
[----:B------:R-:W4:Y:S01]  /*0110*/  LDG.E R13, desc[UR6][R4.64] ;  /* 0x00000006040d7981 */ /* 0x000f22000c1e1900 */
[----:B---3--:R-:W-:-:S04]  /*0120*/  IMAD.WIDE R6, R0, 0x4, R6 ;  /* 0x0000000400067825 */ /* 0x008fc800078e0206 */
[----:B0-----:R-:W-:-:S04]  /*0130*/  IMAD.WIDE R8, R0, 0x4, R8 ;  /* 0x0000000400087825 */ /* 0x001fc800078e0208 */
[----:B----4-:R-:W-:-:S05]  /*0140*/  FADD R13, R2, R13 ;  /* 0x0000000d020d7221 */ /* 0x010fca0000000000 */
[----:B------:R0:W-:Y:S04]  /*0150*/  STG.E desc[UR6][R4.64], R13 ;  /* 0x0000000d04007986 */ /* 0x0001e8000c101906 */
[----:B------:R-:W2:Y:S04]  /*0160*/  LDG.E R6, desc[UR6][R6.64] ;  /* 0x0000000606067981 */ /* 0x000ea8000c1e1900 */
[----:B------:R-:W2:Y:S01]  /*0170*/  LDG.E R15, desc[UR6][R8.64] ;  /* 0x00000006080f7981 */ /* 0x000ea2000c1e1900 */
[----:B------:R-:W-:-:S04]  /*0180*/  IADD3 R0, PT, PT, R11, R0, RZ ;  /* 0x000000000b007210 */ /* 0x000fc80007ffe0ff */
[----:B------:R-:W-:Y:S02]  /*0190*/  ISETP.GE.AND P0, PT, R0, 0x400000, PT ;  /* 0x004000000000780c */ /* 0x000fe40003f06270 */
[----:B--2---:R-:W-:-:S05]  /*01a0*/  IADD3 R15, PT, PT, R6, R15, RZ ;  /* 0x0000000f060f7210 */ /* 0x004fca0007ffe0ff */
[----:B------:R0:W-:Y:S06]  /*01b0*/  STG.E desc[UR6][R8.64], R15 ;  /* 0x0000000f08007986 */ /* 0x0001ec000c101906 */
[----:B------:R-:W-:Y:S05]  /*01c0*/  @!P0 BRA `(.L_x_0) ;  /* 0xfffffffc00b48947 */ /* 0x000fea000383ffff */
[----:B------:R-:W-:Y:S05]  /*01d0*/  EXIT ;  /* 0x000000000000794d */ /* 0x000fea0003800000 */
.L_x_1:
[----:B------:R-:W-:-:S00]  /*01e0*/  BRA `(.L_x_1) ;  /* 0xfffffffc00fc7947 */ /* 0x000fc0000383ffff */
[----:B------:R-:W-:-:S00]  /*01f0*/  NOP ;  /* 0x0000000000007918 */ /* 0x000fc00000000000 */
        /* <DEDUP_REMOVED lines=8> */
.L_x_49:


//--------------------- .text._Z6kerneliPfPiS_    --------------------------
	.section	.text._Z6kerneliPfPiS_,"ax",@progbits
	.align	128
        .global         _Z6kerneliPfPiS_
        .type           _Z6kerneliPfPiS_,@function
        .size           _Z6kerneliPfPiS_,(.L_x_48 - _Z6kerneliPfPiS_)
        .other          _Z6kerneliPfPiS_,@"STO_CUDA_ENTRY STV_DEFAULT"
_Z6kerneliPfPiS_:
.text._Z6kerneliPfPiS_:
[----:B------:R-:W-:Y:S01]  /*0000*/  LDC R1, c[0x0][0x37c] ;  /* 0x0000df00ff017b82 */ /* 0x000fe20000000800 */
[----:B------:R-:W0:Y:S01]  /*0010*/  S2R R2, SR_CTAID.Y ;  /* 0x0000000000027919 */ /* 0x000e220000002600 */
[----:B------:R-:W0:Y:S01]  /*0020*/  S2R R5, SR_CTAID.X ;  /* 0x0000000000057919 */ /* 0x000e220000002500 */
[----:B------:R-:W1:Y:S01]  /*0030*/  S2R R4, SR_TID.X ;  /* 0x0000000000047919 */ /* 0x000e620000002100 */
[----:B0-----:R-:W-:-:S04]  /*0040*/  LOP3.LUT P0, RZ, R2, 0x7ffff800, R5, 0xc8, !PT ;  /* 0x7ffff80002ff7812 */ /* 0x001fc8000780c805 */
[----:B-1----:R-:W-:-:S13]  /*0050*/  ISETP.GT.U32.OR P0, PT, R4, 0x1ff, P0 ;  /* 0x000001ff0400780c */ /* 0x002fda0000704470 */
[----:B------:R-:W-:Y:S05]  /*0060*/  @P0 EXIT ;  /* 0x000000000000094d */ /* 0x000fea0003800000 */
[----:B------:R-:W0:Y:S01]  /*0070*/  LDC R13, c[0x0][0x380] ;  /* 0x0000e000ff0d7b82 */ /* 0x000e220000000800 */
[----:B------:R-:W1:Y:S07]  /*0080*/  LDCU.64 UR8, c[0x0][0x358] ;  /* 0x00006b00ff0877ac */ /* 0x000e6e0008000a00 */
[----:B------:R-:W0:Y:S08]  /*0090*/  LDC.64 R10, c[0x4][0x8] ;  /* 0x01000200ff0a7b82 */ /* 0x000e300000000a00 */
[----:B------:R-:W2:Y:S01]  /*00a0*/  LDC.64 R6, c[0x4][RZ] ;  /* 0x01000000ff067b82 */ /* 0x000ea20000000a00 */
[----:B0-----:R-:W-:-:S06]  /*00b0*/  IMAD.WIDE R10, R13, 0x4, R10 ;  /* 0x000000040d0a7825 */ /* 0x001fcc00078e020a */
[----:B-1----:R-:W3:Y:S01]  /*00c0*/  LDG.E R10, desc[UR8][R10.64+-0x4] ;  /* 0xfffffc080a0a7981 */ /* 0x002ee2000c1e1900 */
[----:B--2---:R-:W-:-:S06]  /*00d0*/  IMAD.WIDE R6, R13, 0x4, R6 ;  /* 0x000000040d067825 */ /* 0x004fcc00078e0206 */
[----:B------:R-:W2:Y:S01]  /*00e0*/  LDG.E R7, desc[UR8][R6.64+-0x4] ;  /* 0xfffffc0806077981 */ /* 0x000ea2000c1e1900 */
[----:B------:R-:W-:Y:S01]  /*00f0*/  HFMA2 R0, -RZ, RZ, 0.599609375, -1642 ;  /* 0x38cce66aff007431 */ /* 0x000fe200000001ff */
[----:B------:R-:W-:Y:S02]  /*0100*/  I2FP.F32.U32 R3, R5 ;  /* 0x0000000500037245 */ /* 0x000fe40000201000 */
[----:B------:R-:W-:-:S03]  /*0110*/  I2FP.F32.U32 R8, R2 ;  /* 0x0000000200087245 */ /* 0x000fc60000201000 */
[-C--:B------:R-:W-:Y:S02]  /*0120*/  FFMA R3, R3, R0.reuse, -0.10000000149011611938 ;  /* 0xbdcccccd03037423 */ /* 0x080fe40000000000 */
[----:B------:R-:W-:Y:S02]  /*0130*/  FFMA R8, R8, R0, -0.10000000149011611938 ;  /* 0xbdcccccd08087423 */ /* 0x000fe40000000000 */
[----:B---3--:R-:W-:-:S04]  /*0140*/  FADD R0, R3, -R10 ;  /* 0x8000000a03007221 */ /* 0x008fc80000000000 */
[----:B------:R-:W-:Y:S01]  /*0150*/  FMUL R12, R0, R0 ;  /* 0x00000000000c7220 */ /* 0x000fe20000400000 */
[----:B--2---:R-:W-:-:S04]  /*0160*/  FADD R9, -R8, R7 ;  /* 0x0000000708097221 */ /* 0x004fc80000000100 */
[----:B------:R-:W-:-:S04]  /*0170*/  FFMA R12, R9, R9, R12 ;  /* 0x00000009090c7223 */ /* 0x000fc8000000000c */
[----:B------:R-:W-:Y:S01]  /*0180*/  VIADD R6, R12, 0xf3000000 ;  /* 0xf30000000c067836 */ /* 0x000fe20000000000 */
[----:B------:R-:W-:Y:S01]  /*0190*/  IADD3 R0, PT, PT, R4, 0x6ff, R13 ;  /* 0x000006ff04007810 */ /* 0x000fe20007ffe00d */
[----:B------:R0:W1:Y:S03]  /*01a0*/  MUFU.RSQ R9, R12 ;  /* 0x0000000c00097308 */ /* 0x0000660000001400 */
[----:B------:R-:W-:Y:S02]  /*01b0*/  ISETP.GT.U32.AND P0, PT, R6, 0x727fffff, PT ;  /* 0x727fffff0600780c */ /* 0x000fe40003f04070 */
[----:B------:R-:W-:-:S04]  /*01c0*/  SHF.R.S32.HI R7, RZ, 0x1f, R0 ;  /* 0x0000001fff077819 */ /* 0x000fc80000011400 */
[----:B------:R-:W-:-:S04]  /*01d0*/  LEA.HI R7, R7, R0, RZ, 0xb ;  /* 0x0000000007077211 */ /* 0x000fc800078f58ff */
[----:B------:R-:W-:-:S04]  /*01e0*/  LOP3.LUT R7, R7, 0xfffff800, RZ, 0xc0, !PT ;  /* 0xfffff80007077812 */ /* 0x000fc800078ec0ff */
[----:B------:R-:W-:Y:S01]  /*01f0*/  IADD3 R6, PT, PT, R0, -R7, RZ ;  /* 0x8000000700067210 */ /* 0x000fe20007ffe0ff */
[----:B01----:R-:W-:Y:S06]  /*0200*/  @!P0 BRA `(.L_x_2) ;  /* 0x00000000001c8947 */ /* 0x003fec0003800000 */
[----:B------:R-:W-:Y:S01]  /*0210*/  BSSY.RECONVERGENT B0, `(.L_x_3) ;  /* 0x0000004000007945 */ /* 0x000fe20003800200 */
[----:B------:R-:W-:Y:S01]  /*0220*/  IMAD.MOV.U32 R0, RZ, RZ, R12 ;  /* 0x000000ffff007224 */ /* 0x000fe200078e000c */
[----:B------:R-:W-:-:S07]  /*0230*/  MOV R15, 0x250 ;  /* 0x00000250000f7802 */ /* 0x000fce0000000f00 */
[----:B------:R-:W-:Y:S05]  /*0240*/  CALL.REL.NOINC `($__internal_0_$__cuda_sm20_sqrt_rn_f32_slowpath) ;  /* 0x0000000c00a47944 */ /* 0x000fea0003c00000 */
[----:B------:R-:W-:Y:S05]  /*0250*/  BSYNC.RECONVERGENT B0 ;  /* 0x0000000000007941 */ /* 0x000fea0003800200 */
.L_x_3:
[----:B------:R-:W-:Y:S01]  /*0260*/  MOV R7, R9 ;  /* 0x0000000900077202 */ /* 0x000fe20000000f00 */
[----:B------:R-:W-:Y:S06]  /*0270*/  BRA `(.L_x_4) ;  /* 0x0000000000107947 */ /* 0x000fec0003800000 */
.L_x_2:
[----:B------:R-:W-:Y:S01]  /*0280*/  FMUL.FTZ R7, R12, R9 ;  /* 0x000000090c077220 */ /* 0x000fe20000410000 */
[----:B------:R-:W-:-:S03]  /*0290*/  FMUL.FTZ R9, R9, 0.5 ;  /* 0x3f00000009097820 */ /* 0x000fc60000410000 */
[----:B------:R-:W-:-:S04]  /*02a0*/  FFMA R12, -R7, R7, R12 ;  /* 0x00000007070c7223 */ /* 0x000fc8000000010c */
[----:B------:R-:W-:-:S07]  /*02b0*/  FFMA R7, R12, R9, R7 ;  /* 0x000000090c077223 */ /* 0x000fce0000000007 */
.L_x_4:
[----:B------:R-:W0:Y:S08]  /*02c0*/  LDC.64 R12, c[0x4][0x8] ;  /* 0x01000200ff0c7b82 */ /* 0x000e300000000a00 */
[----:B------:R-:W1:Y:S01]  /*02d0*/  LDC.64 R10, c[0x4][RZ] ;  /* 0x01000000ff0a7b82 */ /* 0x000e620000000a00 */
[----:B0-----:R-:W-:-:S06]  /*02e0*/  IMAD.WIDE R12, R6, 0x4, R12 ;  /* 0x00000004060c7825 */ /* 0x001fcc00078e020c */
[----:B------:R-:W2:Y:S01]  /*02f0*/  LDG.E R12, desc[UR8][R12.64] ;  /* 0x000000080c0c7981 */ /* 0x000ea2000c1e1900 */
[----:B-1----:R-:W-:-:S06]  /*0300*/  IMAD.WIDE R10, R6, 0x4, R10 ;  /* 0x00000004060a7825 */ /* 0x002fcc00078e020a */
[----:B------:R-:W3:Y:S01]  /*0310*/  LDG.E R11, desc[UR8][R10.64] ;  /* 0x000000080a0b7981 */ /* 0x000ee2000c1e1900 */
[----:B------:R-:W-:Y:S01]  /*0320*/  BSSY.RECONVERGENT B0, `(.L_x_5) ;  /* 0x0000011000007945 */ /* 0x000fe20003800200 */
[----:B--2---:R-:W-:-:S04]  /*0330*/  FADD R9, R3, -R12 ;  /* 0x8000000c03097221 */ /* 0x004fc80000000000 */
[----:B------:R-:W-:Y:S01]  /*0340*/  FMUL R9, R9, R9 ;  /* 0x0000000909097220 */ /* 0x000fe20000400000 */
[----:B---3--:R-:W-:-:S04]  /*0350*/  FADD R0, -R8, R11 ;  /* 0x0000000b08007221 */ /* 0x008fc80000000100 */
[----:B------:R-:W-:-:S04]  /*0360*/  FFMA R0, R0, R0, R9 ;  /* 0x0000000000007223 */ /* 0x000fc80000000009 */
[----:B------:R-:W-:Y:S01]  /*0370*/  VIADD R14, R0, 0xf3000000 ;  /* 0xf3000000000e7836 */ /* 0x000fe20000000000 */
[----:B------:R0:W1:Y:S04]  /*0380*/  MUFU.RSQ R9, R0 ;  /* 0x0000000000097308 */ /* 0x0000680000001400 */
[----:B------:R-:W-:-:S13]  /*0390*/  ISETP.GT.U32.AND P0, PT, R14, 0x727fffff, PT ;  /* 0x727fffff0e00780c */ /* 0x000fda0003f04070 */
[----:B01----:R-:W-:Y:S05]  /*03a0*/  @!P0 BRA `(.L_x_6) ;  /* 0x0000000000108947 */ /* 0x003fea0003800000 */
[----:B------:R-:W-:-:S07]  /*03b0*/  MOV R15, 0x3d0 ;  /* 0x000003d0000f7802 */ /* 0x000fce0000000f00 */
[----:B------:R-:W-:Y:S05]  /*03c0*/  CALL.REL.NOINC `($__internal_0_$__cuda_sm20_sqrt_rn_f32_slowpath) ;  /* 0x0000000c00447944 */ /* 0x000fea0003c00000 */
[----:B------:R-:W-:Y:S01]  /*03d0*/  MOV R10, R9 ;  /* 0x00000009000a7202 */ /* 0x000fe20000000f00 */
[----:B------:R-:W-:Y:S06]  /*03e0*/  BRA `(.L_x_7) ;  /* 0x0000000000107947 */ /* 0x000fec0003800000 */
.L_x_6:
[----:B------:R-:W-:Y:S01]  /*03f0*/  FMUL.FTZ R11, R0, R9 ;  /* 0x00000009000b7220 */ /* 0x000fe20000410000 */
[----:B------:R-:W-:-:S03]  /*0400*/  FMUL.FTZ R9, R9, 0.5 ;  /* 0x3f00000009097820 */ /* 0x000fc60000410000 */
[----:B------:R-:W-:-:S04]  /*0410*/  FFMA R0, -R11, R11, R0 ;  /* 0x0000000b0b007223 */ /* 0x000fc80000000100 */
[----:B------:R-:W-:-:S07]  /*0420*/  FFMA R10, R0, R9, R11 ;  /* 0x00000009000a7223 */ /* 0x000fce000000000b */
.L_x_7:
[----:B------:R-:W-:Y:S05]  /*0430*/  BSYNC.RECONVERGENT B0 ;  /* 0x0000000000007941 */ /* 0x000fea0003800200 */
.L_x_5:
[----:B------:R-:W-:-:S04]  /*0440*/  FMUL R3, R3, R3 ;  /* 0x0000000303037220 */ /* 0x000fc80000400000 */
[----:B------:R-:W-:-:S04]  /*0450*/  FFMA R0, R8, R8, R3 ;  /* 0x0000000808007223 */ /* 0x000fc80000000003 */
[----:B------:R-:W-:Y:S01]  /*0460*/  VIADD R8, R0, 0xf3000000 ;  /* 0xf300000000087836 */ /* 0x000fe20000000000 */
[----:B------:R0:W1:Y:S04]  /*0470*/  MUFU.RSQ R3, R0 ;  /* 0x0000000000037308 */ /* 0x0000680000001400 */
[----:B------:R-:W-:-:S13]  /*0480*/  ISETP.GT.U32.AND P0, PT, R8, 0x727fffff, PT ;  /* 0x727fffff0800780c */ /* 0x000fda0003f04070 */
[----:B01----:R-:W-:Y:S05]  /*0490*/  @!P0 BRA `(.L_x_8) ;  /* 0x0000000000188947 */ /* 0x003fea0003800000 */
[----:B------:R-:W-:Y:S01]  /*04a0*/  BSSY.RECONVERGENT B0, `(.L_x_9) ;  /* 0x0000003000007945 */ /* 0x000fe20003800200 */
[----:B------:R-:W-:-:S07]  /*04b0*/  MOV R15, 0x4d0 ;  /* 0x000004d0000f7802 */ /* 0x000fce0000000f00 */
[----:B------:R-:W-:Y:S05]  /*04c0*/  CALL.REL.NOINC `($__internal_0_$__cuda_sm20_sqrt_rn_f32_slowpath) ;  /* 0x0000000c00047944 */ /* 0x000fea0003c00000 */
[----:B------:R-:W-:Y:S05]  /*04d0*/  BSYNC.RECONVERGENT B0 ;  /* 0x0000000000007941 */ /* 0x000fea0003800200 */
.L_x_9:
[----:B------:R-:W-:Y:S01]  /*04e0*/  MOV R0, R9 ;  /* 0x0000000900007202 */ /* 0x000fe20000000f00 */
[----:B------:R-:W-:Y:S06]  /*04f0*/  BRA `(.L_x_10) ;  /* 0x0000000000107947 */ /* 0x000fec0003800000 */
.L_x_8:
[----:B------:R-:W-:Y:S01]  /*0500*/  FMUL.FTZ R9, R0, R3 ;  /* 0x0000000300097220 */ /* 0x000fe20000410000 */
[----:B------:R-:W-:-:S03]  /*0510*/  FMUL.FTZ R3, R3, 0.5 ;  /* 0x3f00000003037820 */ /* 0x000fc60000410000 */
[----:B------:R-:W-:-:S04]  /*0520*/  FFMA R0, -R9, R9, R0 ;  /* 0x0000000909007223 */ /* 0x000fc80000000100 */
[----:B------:R-:W-:-:S07]  /*0530*/  FFMA R0, R0, R3, R9 ;  /* 0x0000000300007223 */ /* 0x000fce0000000009 */
.L_x_10:
[----:B------:R-:W-:Y:S01]  /*0540*/  FFMA R3, R7, R7, 0.012544000521302223206 ;  /* 0x3c4d855a07037423 */ /* 0x000fe20000000007 */
[----:B------:R-:W-:Y:S02]  /*0550*/  HFMA2 R9, -RZ, RZ, 1.4736328125, 545 ;  /* 0x3de56042ff097431 */ /* 0x000fe400000001ff */
[----:B------:R-:W-:Y:S01]  /*0560*/  IMAD.MOV.U32 R8, RZ, RZ, 0x410edb6d ;  /* 0x410edb6dff087424 */ /* 0x000fe200078e00ff */
[----:B------:R-:W-:Y:S01]  /*0570*/  BSSY.RECONVERGENT B0, `(.L_x_11) ;  /* 0x000000e000007945 */ /* 0x000fe20003800200 */
[----:B------:R-:W-:-:S04]  /*0580*/  FFMA R0, -R0, R0, R3 ;  /* 0x0000000000007223 */ /* 0x000fc80000000103 */
[----:B------:R-:W-:Y:S01]  /*0590*/  FMUL R0, R0, 0.5 ;  /* 0x3f00000000007820 */ /* 0x000fe20000400000 */
[----:B------:R-:W-:-:S03]  /*05a0*/  FFMA R3, R8, -R9, 1 ;  /* 0x3f80000008037423 */ /* 0x000fc60000000809 */
[----:B------:R-:W0:Y:S01]  /*05b0*/  FCHK P0, R0, 0.11200000345706939697 ;  /* 0x3de5604200007902 */ /* 0x000e220000000000 */
[----:B------:R-:W-:-:S04]  /*05c0*/  FFMA R3, R3, R8, 8.9285707473754882812 ;  /* 0x410edb6d03037423 */ /* 0x000fc80000000008 */
[----:B------:R-:W-:-:S04]  /*05d0*/  FFMA R8, R0, R3, RZ ;  /* 0x0000000300087223 */ /* 0x000fc800000000ff */
[----:B------:R-:W-:-:S04]  /*05e0*/  FFMA R9, R8, -0.11200000345706939697, R0 ;  /* 0xbde5604208097823 */ /* 0x000fc80000000000 */
[----:B------:R-:W-:Y:S01]  /*05f0*/  FFMA R8, R3, R9, R8 ;  /* 0x0000000903087223 */ /* 0x000fe20000000008 */
[----:B0-----:R-:W-:Y:S06]  /*0600*/  @!P0 BRA `(.L_x_12) ;  /* 0x0000000000108947 */ /* 0x001fec0003800000 */
[----:B------:R-:W-:Y:S01]  /*0610*/  IMAD.MOV.U32 R3, RZ, RZ, 0x3de56042 ;  /* 0x3de56042ff037424 */ /* 0x000fe200078e00ff */
[----:B------:R-:W-:-:S07]  /*0620*/  MOV R8, 0x640 ;  /* 0x0000064000087802 */ /* 0x000fce0000000f00 */
[----:B------:R-:W-:Y:S05]  /*0630*/  CALL.REL.NOINC `($__internal_1_$__cuda_sm3x_div_rn_noftz_f32_slowpath) ;  /* 0x0000000c00007944 */ /* 0x000fea0003c00000 */
[----:B------:R-:W-:-:S07]  /*0640*/  MOV R8, R0 ;  /* 0x0000000000087202 */ /* 0x000fce0000000f00 */
.L_x_12:
[----:B------:R-:W-:Y:S05]  /*0650*/  BSYNC.RECONVERGENT B0 ;  /* 0x0000000000007941 */ /* 0x000fea0003800200 */
.L_x_11:
[----:B------:R-:W0:Y:S01]  /*0660*/  MUFU.RCP R0, R7 ;  /* 0x0000000700007308 */ /* 0x000e220000001000 */
[----:B------:R-:W-:Y:S07]  /*0670*/  BSSY.RECONVERGENT B0, `(.L_x_13) ;  /* 0x000000d000007945 */ /* 0x000fee0003800200 */
[----:B------:R-:W1:Y:S01]  /*0680*/  FCHK P0, R8, R7 ;  /* 0x0000000708007302 */ /* 0x000e620000000000 */
[----:B0-----:R-:W-:-:S04]  /*0690*/  FFMA R3, R0, -R7, 1 ;  /* 0x3f80000000037423 */ /* 0x001fc80000000807 */
[----:B------:R-:W-:-:S04]  /*06a0*/  FFMA R0, R0, R3, R0 ;  /* 0x0000000300007223 */ /* 0x000fc80000000000 */
[----:B------:R-:W-:-:S04]  /*06b0*/  FFMA R3, R0, R8, RZ ;  /* 0x0000000800037223 */ /* 0x000fc800000000ff */
[----:B------:R-:W-:-:S04]  /*06c0*/  FFMA R12, R3, -R7, R8 ;  /* 0x80000007030c7223 */ /* 0x000fc80000000008 */
[----:B------:R-:W-:Y:S01]  /*06d0*/  FFMA R3, R0, R12, R3 ;  /* 0x0000000c00037223 */ /* 0x000fe20000000003 */
[----:B-1----:R-:W-:Y:S06]  /*06e0*/  @!P0 BRA `(.L_x_14) ;  /* 0x0000000000148947 */ /* 0x002fec0003800000 */
[----:B------:R-:W-:Y:S01]  /*06f0*/  IMAD.MOV.U32 R0, RZ, RZ, R8 ;  /* 0x000000ffff007224 */ /* 0x000fe200078e0008 */
[----:B------:R-:W-:Y:S02]  /*0700*/  MOV R3, R7 ;  /* 0x0000000700037202 */ /* 0x000fe40000000f00 */
[----:B------:R-:W-:-:S07]  /*0710*/  MOV R8, 0x730 ;  /* 0x0000073000087802 */ /* 0x000fce0000000f00 */
[----:B------:R-:W-:Y:S05]  /*0720*/  CALL.REL.NOINC `($__internal_1_$__cuda_sm3x_div_rn_noftz_f32_slowpath) ;  /* 0x0000000800c47944 */ /* 0x000fea0003c00000 */
[----:B------:R-:W-:-:S07]  /*0730*/  IMAD.MOV.U32 R3, RZ, RZ, R0 ;  /* 0x000000ffff037224 */ /* 0x000fce00078e0000 */
.L_x_14:
[----:B------:R-:W-:Y:S05]  /*0740*/  BSYNC.RECONVERGENT B0 ;  /* 0x0000000000007941 */ /* 0x000fea0003800200 */
.L_x_13:
[----:B------:R-:W0:Y:S01]  /*0750*/  LDCU UR4, c[0x0][0x380] ;  /* 0x00007000ff0477ac */ /* 0x000e220008000800 */
[----:B------:R-:W-:Y:S01]  /*0760*/  LOP3.LUT R0, RZ, R6, RZ, 0x33, !PT ;  /* 0x00000006ff007212 */ /* 0x000fe200078e33ff */
[----:B------:R-:W1:Y:S01]  /*0770*/  F2F.F64.F32 R12, R7 ;  /* 0x00000007000c7310 */ /* 0x000e620000201800 */
[----:B------:R-:W-:Y:S01]  /*0780*/  BSSY.RECONVERGENT B0, `(.L_x_15) ;  /* 0x0000063000007945 */ /* 0x000fe20003800200 */
[----:B------:R-:W-:-:S03]  /*0790*/  UMOV UR5, 0x3fb11111 ;  /* 0x3fb1111100057882 */ /* 0x000fc60000000000 */
[----:B------:R-:W-:Y:S01]  /*07a0*/  BSSY.RELIABLE B1, `(.L_x_16) ;  /* 0x0000015000017945 */ /* 0x000fe20003800100 */
[----:B0-----:R-:W-:Y:S01]  /*07b0*/  IADD3 R0, PT, PT, R0, UR4, RZ ;  /* 0x0000000400007c10 */ /* 0x001fe2000fffe0ff */
[----:B------:R-:W-:Y:S02]  /*07c0*/  UMOV UR4, 0x11111111 ;  /* 0x1111111100047882 */ /* 0x000fe40000000000 */
[----:B-1----:R-:W-:Y:S01]  /*07d0*/  DSETP.GE.AND P1, PT, R12, UR4, PT ;  /* 0x000000040c007e2a */ /* 0x002fe2000bf26000 */
[----:B------:R-:W-:-:S05]  /*07e0*/  IABS R8, R0 ;  /* 0x0000000000087213 */ /* 0x000fca0000000000 */
[----:B------:R-:W-:-:S05]  /*07f0*/  VIADD R0, R8, 0xfffffcff ;  /* 0xfffffcff08007836 */ /* 0x000fca0000000000 */
[----:B------:R-:W-:-:S13]  /*0800*/  ISETP.GE.U32.AND P0, PT, R0, -0x201, PT ;  /* 0xfffffdff0000780c */ /* 0x000fda0003f06070 */
[----:B------:R-:W-:Y:S05]  /*0810*/  @!P0 BRA P1, `(.L_x_17) ;  /* 0x0000000000348947 */ /* 0x000fea0000800000 */
[----:B------:R-:W-:Y:S01]  /*0820*/  IADD3 R0, PT, PT, R8, -0x339, RZ ;  /* 0xfffffcc708007810 */ /* 0x000fe20007ffe0ff */
[----:B------:R-:W-:Y:S01]  /*0830*/  UMOV UR4, 0x11111111 ;  /* 0x1111111100047882 */ /* 0x000fe20000000000 */
[----:B------:R-:W-:Y:S02]  /*0840*/  UMOV UR5, 0x3fa11111 ;  /* 0x3fa1111100057882 */ /* 0x000fe40000000000 */
[----:B------:R-:W-:Y:S01]  /*0850*/  DSETP.GE.AND P1, PT, R12, UR4, PT ;  /* 0x000000040c007e2a */ /* 0x000fe2000bf26000 */
[----:B------:R-:W-:-:S13]  /*0860*/  ISETP.GE.U32.AND P0, PT, R0, -0x271, PT ;  /* 0xfffffd8f0000780c */ /* 0x000fda0003f06070 */
[----:B------:R-:W-:Y:S05]  /*0870*/  @!P0 BRA P1, `(.L_x_17) ;  /* 0x00000000001c8947 */ /* 0x000fea0000800000 */
[----:B------:R-:W-:Y:S02]  /*0880*/  VIADD R0, R8, 0xfffffc63 ;  /* 0xfffffc6308007836 */ /* 0x000fe40000000000 */
[----:B------:R-:W-:-:S03]  /*0890*/  IMAD.MOV.U32 R11, RZ, RZ, RZ ;  /* 0x000000ffff0b7224 */ /* 0x000fc600078e00ff */
[----:B------:R-:W-:Y:S02]  /*08a0*/  ISETP.GT.U32.AND P0, PT, R0, -0x33a, PT ;  /* 0xfffffcc60000780c */ /* 0x000fe40003f04070 */
[----:B------:R-:W-:Y:S02]  /*08b0*/  MOV R0, RZ ;  /* 0x000000ff00007202 */ /* 0x000fe40000000f00 */
[----:B------:R-:W-:-:S13]  /*08c0*/  FSETP.LTU.OR P0, PT, R7, RZ, P0 ;  /* 0x000000ff0700720b */ /* 0x000fda0000709400 */
[----:B------:R-:W-:Y:S05]  /*08d0*/  @P0 BREAK.RELIABLE B1 ;  /* 0x0000000000010942 */ /* 0x000fea0003800100 */
[----:B------:R-:W-:Y:S05]  /*08e0*/  @P0 BRA `(.L_x_18) ;  /* 0x0000000400300947 */ /* 0x000fea0003800000 */
.L_x_17:
[----:B------:R-:W-:Y:S05]  /*08f0*/  BSYNC.RELIABLE B1 ;  /* 0x0000000000017941 */ /* 0x000fea0003800100 */
.L_x_16:
[----:B------:R-:W-:Y:S01]  /*0900*/  MOV R0, 0x3f000000 ;  /* 0x3f00000000007802 */ /* 0x000fe20000000f00 */
[----:B------:R-:W-:Y:S01]  /*0910*/  IMAD.MOV.U32 R12, RZ, RZ, 0x3d10ecef ;  /* 0x3d10ecefff0c7424 */ /* 0x000fe200078e00ff */
[C---:B------:R-:W-:Y:S01]  /*0920*/  FSETP.NEU.AND P0, PT, |R3|.reuse, 1, PT ;  /* 0x3f8000000300780b */ /* 0x040fe20003f0d200 */
[----:B------:R-:W-:Y:S01]  /*0930*/  HFMA2 R14, -RZ, RZ, 0.771484375, 26912 ;  /* 0x3a2c7692ff0e7431 */ /* 0x000fe200000001ff */
[C---:B------:R-:W-:Y:S01]  /*0940*/  FSETP.GT.AND P2, PT, |R3|.reuse, 0.56000000238418579102, PT ;  /* 0x3f0f5c290300780b */ /* 0x040fe20003f44200 */
[----:B------:R-:W-:Y:S01]  /*0950*/  FFMA R0, |R3|, -R0, 0.5 ;  /* 0x3f00000003007423 */ /* 0x000fe20000000a00 */
[----:B------:R-:W-:Y:S01]  /*0960*/  IMAD.MOV.U32 R11, RZ, RZ, 0x44be0000 ;  /* 0x44be0000ff0b7424 */ /* 0x000fe200078e00ff */
[----:B------:R-:W-:Y:S02]  /*0970*/  BSSY.RECONVERGENT B2, `(.L_x_19) ;  /* 0x0000021000027945 */ /* 0x000fe40003800200 */
[----:B------:R-:W0:Y:S01]  /*0980*/  MUFU.RSQ R9, R0 ;  /* 0x0000000000097308 */ /* 0x000e220000001400 */
[----:B------:R-:W-:-:S04]  /*0990*/  FFMA R11, R14, -R11, 1 ;  /* 0x3f8000000e0b7423 */ /* 0x000fc8000000080b */
[----:B------:R-:W-:Y:S01]  /*09a0*/  FFMA R11, R11, R14, 0.00065789476502686738968 ;  /* 0x3a2c76920b0b7423 */ /* 0x000fe2000000000e */
[----:B0-----:R-:W-:Y:S01]  /*09b0*/  FMUL R8, R0, R9 ;  /* 0x0000000900087220 */ /* 0x001fe20000400000 */
[----:B------:R-:W-:-:S04]  /*09c0*/  FMUL R9, R9, -0.5 ;  /* 0xbf00000009097820 */ /* 0x000fc80000400000 */
[----:B------:R-:W-:-:S04]  /*09d0*/  FFMA R9, R8, R9, 0.5 ;  /* 0x3f00000008097423 */ /* 0x000fc80000000009 */
[----:B------:R-:W-:-:S05]  /*09e0*/  FFMA R9, R8, R9, R8 ;  /* 0x0000000908097223 */ /* 0x000fca0000000008 */
[----:B------:R-:W-:Y:S02]  /*09f0*/  FSEL R8, R9, RZ, P0 ;  /* 0x000000ff09087208 */ /* 0x000fe40000000000 */
[----:B------:R-:W-:Y:S02]  /*0a00*/  FSETP.GT.AND P0, PT, R3, 0.56000000238418579102, PT ;  /* 0x3f0f5c290300780b */ /* 0x000fe40003f04000 */
[----:B------:R-:W-:-:S04]  /*0a10*/  FSEL R8, R8, |R3|, P2 ;  /* 0x4000000308087208 */ /* 0x000fc80001000000 */
[----:B------:R-:W-:-:S05]  /*0a20*/  LOP3.LUT R8, R8, 0x80000000, R3, 0xb8, !PT ;  /* 0x8000000008087812 */ /* 0x000fca00078eb803 */
[----:B------:R-:W-:-:S04]  /*0a30*/  FMUL R9, R8, R8 ;  /* 0x0000000808097220 */ /* 0x000fc80000400000 */
[----:B------:R-:W-:-:S04]  /*0a40*/  FFMA R0, R9, R12, 0.016980519518256187439 ;  /* 0x3c8b1abb09007423 */ /* 0x000fc8000000000c */
[----:B------:R-:W-:-:S04]  /*0a50*/  FFMA R0, R9, R0, 0.030762933194637298584 ;  /* 0x3cfc028c09007423 */ /* 0x000fc80000000000 */
[----:B------:R-:W-:-:S04]  /*0a60*/  FFMA R0, R9, R0, 0.044709417968988418579 ;  /* 0x3d37213909007423 */ /* 0x000fc80000000000 */
[----:B------:R-:W-:-:S04]  /*0a70*/  FFMA R0, R9, R0, 0.074989043176174163818 ;  /* 0x3d9993db09007423 */ /* 0x000fc80000000000 */
[C---:B------:R-:W-:Y:S01]  /*0a80*/  FFMA R12, R9.reuse, R0, 0.16666707396507263184 ;  /* 0x3e2aaac6090c7423 */ /* 0x040fe20000000000 */
[----:B------:R-:W-:Y:S01]  /*0a90*/  FADD R0, R10, R7 ;  /* 0x000000070a007221 */ /* 0x000fe20000000000 */
[----:B------:R-:W-:Y:S02]  /*0aa0*/  MOV R10, 0x3fd774eb ;  /* 0x3fd774eb000a7802 */ /* 0x000fe40000000f00 */
[----:B------:R-:W-:Y:S01]  /*0ab0*/  FMUL R7, R9, R12 ;  /* 0x0000000c09077220 */ /* 0x000fe20000400000 */
[----:B------:R-:W0:Y:S01]  /*0ac0*/  FCHK P1, R0, 1520 ;  /* 0x44be000000007902 */ /* 0x000e220000020000 */
[----:B------:R-:W-:Y:S02]  /*0ad0*/  FFMA R9, R0, R11, RZ ;  /* 0x0000000b00097223 */ /* 0x000fe400000000ff */
[----:B------:R-:W-:Y:S02]  /*0ae0*/  FFMA R7, R8, R7, R8 ;  /* 0x0000000708077223 */ /* 0x000fe40000000008 */
[----:B------:R-:W-:-:S03]  /*0af0*/  FFMA R8, R9, -1520, R0 ;  /* 0xc4be000009087823 */ /* 0x000fc60000000000 */
[----:B------:R-:W-:Y:S01]  /*0b00*/  FSEL R3, R7, -R7, P2 ;  /* 0x8000000707037208 */ /* 0x000fe20001000000 */
[----:B------:R-:W-:-:S04]  /*0b10*/  FFMA R8, R11, R8, R9 ;  /* 0x000000080b087223 */ /* 0x000fc80000000009 */
[----:B------:R-:W-:Y:S01]  /*0b20*/  @!P0 FFMA R7, R10, 0.93318945169448852539, R3 ;  /* 0x3f6ee5810a078823 */ /* 0x000fe20000000003 */
[----:B0-----:R-:W-:Y:S06]  /*0b30*/  @!P1 BRA `(.L_x_20) ;  /* 0x0000000000109947 */ /* 0x001fec0003800000 */
[----:B------:R-:W-:Y:S01]  /*0b40*/  IMAD.MOV.U32 R3, RZ, RZ, 0x44be0000 ;  /* 0x44be0000ff037424 */ /* 0x000fe200078e00ff */
[----:B------:R-:W-:-:S07]  /*0b50*/  MOV R8, 0xb70 ;  /* 0x00000b7000087802 */ /* 0x000fce0000000f00 */
[----:B------:R-:W-:Y:S05]  /*0b60*/  CALL.REL.NOINC `($__internal_1_$__cuda_sm3x_div_rn_noftz_f32_slowpath) ;  /* 0x0000000400b47944 */ /* 0x000fea0003c00000 */
[----:B------:R-:W-:-:S07]  /*0b70*/  MOV R8, R0 ;  /* 0x0000000000087202 */ /* 0x000fce0000000f00 */
.L_x_20:
[----:B------:R-:W-:Y:S05]  /*0b80*/  BSYNC.RECONVERGENT B2 ;  /* 0x0000000000027941 */ /* 0x000fea0003800200 */
.L_x_19:
[----:B------:R-:W-:Y:S01]  /*0b90*/  FMUL R3, R8, 25000000 ;  /* 0x4bbebc2008037820 */ /* 0x000fe20000400000 */
[----:B------:R-:W-:Y:S01]  /*0ba0*/  @P2 FADD R7, R7, R7 ;  /* 0x0000000707072221 */ /* 0x000fe20000000000 */
[----:B------:R-:W-:Y:S01]  /*0bb0*/  UMOV UR4, 0x4ae74487 ;  /* 0x4ae7448700047882 */ /* 0x000fe20000000000 */
[----:B------:R-:W-:Y:S01]  /*0bc0*/  UMOV UR5, 0x3fd65718 ;  /* 0x3fd6571800057882 */ /* 0x000fe20000000000 */
[----:B------:R-:W0:Y:S08]  /*0bd0*/  F2F.F64.F32 R8, R3 ;  /* 0x0000000300087310 */ /* 0x000e300000201800 */
[----:B------:R-:W1:Y:S01]  /*0be0*/  F2F.F64.F32 R10, R7 ;  /* 0x00000007000a7310 */ /* 0x000e620000201800 */
[----:B0-----:R-:W-:-:S07]  /*0bf0*/  DADD R8, R8, 0.5 ;  /* 0x3fe0000008087429 */ /* 0x001fce0000000000 */
[----:B------:R-:W0:Y:S01]  /*0c00*/  F2I.F64.TRUNC R13, R8 ;  /* 0x00000008000d7311 */ /* 0x000e22000030d100 */
[----:B-1----:R-:W-:Y:S01]  /*0c10*/  DSETP.GEU.AND P0, PT, R10, UR4, PT ;  /* 0x000000040a007e2a */ /* 0x002fe2000bf0e000 */
[----:B------:R-:W-:Y:S02]  /*0c20*/  IMAD.MOV.U32 R11, RZ, RZ, RZ ;  /* 0x000000ffff0b7224 */ /* 0x000fe400078e00ff */
[----:B0-----:R-:W-:-:S05]  /*0c30*/  VIADD R0, R13, 0xffffff1a ;  /* 0xffffff1a0d007836 */ /* 0x001fca0000000000 */
[----:B------:R-:W-:Y:S02]  /*0c40*/  ISETP.GT.U32.OR P0, PT, R0, 0xdbd, P0 ;  /* 0x00000dbd0000780c */ /* 0x000fe40000704470 */
[----:B------:R-:W-:-:S11]  /*0c50*/  MOV R0, RZ ;  /* 0x000000ff00007202 */ /* 0x000fd60000000f00 */
[----:B------:R-:W-:Y:S05]  /*0c60*/  @P0 BRA `(.L_x_18) ;  /* 0x0000000000500947 */ /* 0x000fea0003800000 */
[----:B------:R-:W0:Y:S01]  /*0c70*/  LDC.64 R8, c[0x0][0x398] ;  /* 0x0000e600ff087b82 */ /* 0x000e220000000a00 */
[----:B------:R-:W-:-:S05]  /*0c80*/  LEA R6, R13, R6, 0xb ;  /* 0x000000060d067211 */ /* 0x000fca00078e58ff */
[----:B------:R-:W-:-:S04]  /*0c90*/  VIADD R7, R6, 0xfffbf800 ;  /* 0xfffbf80006077836 */ /* 0x000fc80000000000 */
[----:B0-----:R-:W-:-:S06]  /*0ca0*/  IMAD.WIDE.U32 R6, R7, 0x4, R8 ;  /* 0x0000000407067825 */ /* 0x001fcc00078e0008 */
[----:B------:R-:W2:Y:S01]  /*0cb0*/  LDG.E R6, desc[UR8][R6.64] ;  /* 0x0000000806067981 */ /* 0x000ea2000c1e1900 */
[----:B------:R-:W-:Y:S01]  /*0cc0*/  IADD3 R0, PT, PT, R13, -0x1, RZ ;  /* 0xffffffff0d007810 */ /* 0x000fe20007ffe0ff */
[----:B------:R-:W-:Y:S01]  /*0cd0*/  IMAD.MOV.U32 R3, RZ, RZ, 0x3bbb989d ;  /* 0x3bbb989dff037424 */ /* 0x000fe200078e00ff */
[----:B------:R-:W-:Y:S02]  /*0ce0*/  MOV R8, 0x437c0000 ;  /* 0x437c000000087802 */ /* 0x000fe40000000f00 */
[----:B------:R-:W-:-:S05]  /*0cf0*/  I2FP.F32.U32 R0, R0 ;  /* 0x0000000000007245 */ /* 0x000fca0000201000 */
[----:B------:R-:W-:-:S04]  /*0d00*/  FMUL R0, R0, 0.0013999999500811100006 ;  /* 0x3ab7803400007820 */ /* 0x000fc80000400000 */
[----:B------:R-:W-:-:S04]  /*0d10*/  FFMA.SAT R3, R0, R3, 0.5 ;  /* 0x3f00000000037423 */ /* 0x000fc80000002003 */
[----:B------:R-:W-:-:S04]  /*0d20*/  FFMA.RM R3, R3, R8, 12582913 ;  /* 0x4b40000103037423 */ /* 0x000fc80000004008 */
[C---:B------:R-:W-:Y:S01]  /*0d30*/  FADD R9, R3.reuse, -12583039 ;  /* 0xcb40007f03097421 */ /* 0x040fe20000000000 */
[----:B------:R-:W-:-:S03]  /*0d40*/  IMAD.SHL.U32 R3, R3, 0x800000, RZ ;  /* 0x0080000003037824 */ /* 0x000fc600078e00ff */
[----:B------:R-:W-:-:S04]  /*0d50*/  FFMA R9, R0, 1.4426950216293334961, -R9 ;  /* 0x3fb8aa3b00097823 */ /* 0x000fc80000000809 */
[----:B------:R-:W-:-:S04]  /*0d60*/  FFMA R9, R0, 1.925963033500011079e-08, R9 ;  /* 0x32a5706000097823 */ /* 0x000fc80000000009 */
[----:B------:R-:W0:Y:S02]  /*0d70*/  MUFU.EX2 R0, R9 ;  /* 0x0000000900007308 */ /* 0x000e240000000800 */
[----:B0-----:R-:W-:Y:S01]  /*0d80*/  FMUL R3, R3, R0 ;  /* 0x0000000003037220 */ /* 0x001fe20000400000 */
[----:B------:R-:W-:-:S03]  /*0d90*/  MOV R0, 0x1 ;  /* 0x0000000100007802 */ /* 0x000fc60000000f00 */
[----:B--2---:R-:W-:-:S07]  /*0da0*/  FMUL R11, R6, R3 ;  /* 0x00000003060b7220 */ /* 0x004fce0000400000 */
.L_x_18:
[----:B------:R-:W-:Y:S05]  /*0db0*/  BSYNC.RECONVERGENT B0 ;  /* 0x0000000000007941 */ /* 0x000fea0003800200 */
.L_x_15:
[----:B------:R-:W-:Y:S05]  /*0dc0*/  WARPSYNC.ALL ;  /* 0x0000000000007948 */ /* 0x000fea0003800000 */
[----:B------:R-:W0:Y:S01]  /*0dd0*/  S2UR UR6, SR_CgaCtaId ;  /* 0x00000000000679c3 */ /* 0x000e220000008800 */
[----:B------:R-:W-:Y:S02]  /*0de0*/  UMOV UR4, 0x400 ;  /* 0x0000040000047882 */ /* 0x000fe40000000000 */
[----:B------:R-:W-:Y:S02]  /*0df0*/  UIADD3 UR5, UPT, UPT, UR4, 0x800, URZ ;  /* 0x0000080004057890 */ /* 0x000fe4000fffe0ff */
[----:B0-----:R-:W-:-:S02]  /*0e00*/  ULEA UR4, UR6, UR4, 0x18 ;  /* 0x0000000406047291 */ /* 0x001fc4000f8ec0ff */
[----:B------:R-:W-:-:S04]  /*0e10*/  ULEA UR5, UR6, UR5, 0x18 ;  /* 0x0000000506057291 */ /* 0x000fc8000f8ec0ff */
[C---:B------:R-:W-:Y:S02]  /*0e20*/  LEA R6, R4.reuse, UR4, 0x2 ;  /* 0x0000000404067c11 */ /* 0x040fe4000f8e10ff */
[----:B------:R-:W-:-:S03]  /*0e30*/  LEA R3, R4, UR5, 0x2 ;  /* 0x0000000504037c11 */ /* 0x000fc6000f8e10ff */
[----:B------:R-:W0:Y:S01]  /*0e40*/  LDCU UR4, c[0x0][0x360] ;  /* 0x00006c00ff0477ac */ /* 0x000e220008000800 */
[----:B------:R1:W-:Y:S04]  /*0e50*/  STS [R6], R11 ;  /* 0x0000000b06007388 */ /* 0x0003e80000000800 */
[----:B------:R1:W-:Y:S01]  /*0e60*/  STS [R3], R0 ;  /* 0x0000000003007388 */ /* 0x0003e20000000800 */
[----:B0-----:R-:W-:Y:S01]  /*0e70*/  UISETP.GE.U32.AND UP0, UPT, UR4, 0x2, UPT ;  /* 0x000000020400788c */ /* 0x001fe2000bf06070 */
[----:B------:R-:W-:Y:S08]  /*0e80*/  BAR.SYNC.DEFER_BLOCKING 0x0 ;  /* 0x0000000000007b1d */ /* 0x000ff00000010000 */
[----:B-1----:R-:W-:Y:S05]  /*0e90*/  BRA.U !UP0, `(.L_x_21) ;  /* 0x0000000108507547 */ /* 0x002fea000b800000 */
[----:B------:R-:W-:-:S07]  /*0ea0*/  IMAD.U32 R0, RZ, RZ, UR4 ;  /* 0x00000004ff007e24 */ /* 0x000fce000f8e00ff */
.L_x_24:
[----:B------:R-:W-:Y:S01]  /*0eb0*/  SHF.R.U32.HI R13, RZ, 0x1, R0 ;  /* 0x00000001ff0d7819 */ /* 0x000fe20000011600 */
[----:B------:R-:W-:Y:S03]  /*0ec0*/  BSSY.RECONVERGENT B0, `(.L_x_22) ;  /* 0x000000d000007945 */ /* 0x000fe60003800200 */
[----:B------:R-:W-:-:S13]  /*0ed0*/  ISETP.GE.U32.AND P0, PT, R4, R13, PT ;  /* 0x0000000d0400720c */ /* 0x000fda0003f06070 */
[----:B0-----:R-:W-:Y:S05]  /*0ee0*/  @P0 BRA `(.L_x_23) ;  /* 0x0000000000280947 */ /* 0x001fea0003800000 */
[----:B------:R-:W-:Y:S01]  /*0ef0*/  LEA R7, R13, R6, 0x2 ;  /* 0x000000060d077211 */ /* 0x000fe200078e10ff */
[----:B------:R-:W-:Y:S05]  /*0f00*/  LDS R8, [R6] ;  /* 0x0000000006087984 */ /* 0x000fea0000000800 */
[----:B------:R-:W0:Y:S02]  /*0f10*/  LDS R7, [R7] ;  /* 0x0000000007077984 */ /* 0x000e240000000800 */
[----:B0-----:R-:W-:Y:S01]  /*0f20*/  FADD R9, R7, R8 ;  /* 0x0000000807097221 */ /* 0x001fe20000000000 */
[----:B------:R-:W-:-:S04]  /*0f30*/  IMAD R8, R13, 0x4, R3 ;  /* 0x000000040d087824 */ /* 0x000fc800078e0203 */
[----:B------:R-:W-:Y:S04]  /*0f40*/  STS [R6], R9 ;  /* 0x0000000906007388 */ /* 0x000fe80000000800 */
[----:B------:R-:W-:Y:S04]  /*0f50*/  LDS R8, [R8] ;  /* 0x0000000008087984 */ /* 0x000fe80000000800 */
[----:B------:R-:W0:Y:S02]  /*0f60*/  LDS R11, [R3] ;  /* 0x00000000030b7984 */ /* 0x000e240000000800 */
[----:B0-----:R-:W-:-:S05]  /*0f70*/  IADD3 R10, PT, PT, R8, R11, RZ ;  /* 0x0000000b080a7210 */ /* 0x001fca0007ffe0ff */
[----:B------:R0:W-:Y:S02]  /*0f80*/  STS [R3], R10 ;  /* 0x0000000a03007388 */ /* 0x0001e40000000800 */
.L_x_23:
[----:B------:R-:W-:Y:S05]  /*0f90*/  BSYNC.RECONVERGENT B0 ;  /* 0x0000000000007941 */ /* 0x000fea0003800200 */
.L_x_22:
[----:B------:R-:W-:Y:S01]  /*0fa0*/  BAR.SYNC.DEFER_BLOCKING 0x0 ;  /* 0x0000000000007b1d */ /* 0x000fe20000010000 */
[----:B------:R-:W-:Y:S02]  /*0fb0*/  ISETP.GT.U32.AND P0, PT, R0, 0x3, PT ;  /* 0x000000030000780c */ /* 0x000fe40003f04070 */
[----:B------:R-:W-:-:S11]  /*0fc0*/  MOV R0, R13 ;  /* 0x0000000d00007202 */ /* 0x000fd60000000f00 */
[----:B------:R-:W-:Y:S05]  /*0fd0*/  @P0 BRA `(.L_x_24) ;  /* 0xfffffffc00b40947 */ /* 0x000fea000383ffff */
.L_x_21:
[----:B------:R-:W-:-:S13]  /*0fe0*/  ISETP.NE.AND P0, PT, R4, RZ, PT ;  /* 0x000000ff0400720c */ /* 0x000fda0003f05270 */
[----:B------:R-:W-:Y:S05]  /*0ff0*/  @P0 EXIT ;  /* 0x000000000000094d */ /* 0x000fea0003800000 */
[----:B------:R-:W1:Y:S01]  /*1000*/  S2UR UR5, SR_CgaCtaId ;  /* 0x00000000000579c3 */ /* 0x000e620000008800 */
[----:B------:R-:W-:-:S07]  /*1010*/  UMOV UR4, 0x400 ;  /* 0x0000040000047882 */ /* 0x000fce0000000000 */
[----:B------:R-:W2:Y:S08]  /*1020*/  LDC R0, c[0x0][0x370] ;  /* 0x0000dc00ff007b82 */ /* 0x000eb00000000800 */
[----:B------:R-:W0:Y:S01]  /*1030*/  LDC.64 R6, c[0x0][0x388] ;  /* 0x0000e200ff067b82 */ /* 0x000e220000000a00 */
[----:B-1----:R-:W-:-:S07]  /*1040*/  ULEA UR4, UR5, UR4, 0x18 ;  /* 0x0000000405047291 */ /* 0x002fce000f8ec0ff */
[----:B------:R-:W1:Y:S01]  /*1050*/  LDC.64 R8, c[0x0][0x390] ;  /* 0x0000e400ff087b82 */ /* 0x000e620000000a00 */
[----:B--2---:R-:W-:Y:S01]  /*1060*/  IMAD R5, R2, R0, R5 ;  /* 0x0000000002057224 */ /* 0x004fe200078e0205 */
[----:B------:R-:W2:Y:S04]  /*1070*/  LDS R11, [UR4] ;  /* 0x00000004ff0b7984 */ /* 0x000ea80008000800 */
[----:B------:R-:W3:Y:S01]  /*1080*/  LDS R13, [UR4+0x800] ;  /* 0x00080004ff0d7984 */ /* 0x000ee20008000800 */
[----:B0-----:R-:W-:-:S04]  /*1090*/  IMAD.WIDE R2, R5, 0x4, R6 ;  /* 0x0000000405027825 */ /* 0x001fc800078e0206 */
[----:B-1----:R-:W-:Y:S01]  /*10a0*/  IMAD.WIDE R4, R5, 0x4, R8 ;  /* 0x0000000405047825 */ /* 0x002fe200078e0208 */
[----:B--2---:R-:W-:Y:S04]  /*10b0*/  STG.E desc[UR8][R2.64], R11 ;  /* 0x0000000b02007986 */ /* 0x004fe8000c101908 */
[----:B---3--:R-:W-:Y:S01]  /*10c0*/  STG.E desc[UR8][R4.64], R13 ;  /* 0x0000000d04007986 */ /* 0x008fe2000c101908 */
[----:B------:R-:W-:Y:S05]  /*10d0*/  EXIT ;  /* 0x000000000000794d */ /* 0x000fea0003800000 */
        .weak           $__internal_0_$__cuda_sm20_sqrt_rn_f32_slowpath
        .type           $__internal_0_$__cuda_sm20_sqrt_rn_f32_slowpath,@function
        .size           $__internal_0_$__cuda_sm20_sqrt_rn_f32_slowpath,($__internal_1_$__cuda_sm3x_div_rn_noftz_f32_slowpath - $__internal_0_$__cuda_sm20_sqrt_rn_f32_slowpath)
$__internal_0_$__cuda_sm20_sqrt_rn_f32_slowpath:
[----:B------:R-:W-:-:S13]  /*10e0*/  LOP3.LUT P0, RZ, R0, 0x7fffffff, RZ, 0xc0, !PT ;  /* 0x7fffffff00ff7812 */ /* 0x000fda000780c0ff */
[----:B------:R-:W-:Y:S01]  /*10f0*/  @!P0 IMAD.MOV.U32 R9, RZ, RZ, R0 ;  /* 0x000000ffff098224 */ /* 0x000fe200078e0000 */
[----:B------:R-:W-:Y:S06]  /*1100*/  @!P0 BRA `(.L_x_25) ;  /* 0x0000000000408947 */ /* 0x000fec0003800000 */
[----:B------:R-:W-:-:S13]  /*1110*/  FSETP.GEU.FTZ.AND P0, PT, R0, RZ, PT ;  /* 0x000000ff0000720b */ /* 0x000fda0003f1e000 */
[----:B------:R-:W-:Y:S01]  /*1120*/  @!P0 MOV R9, 0x7fffffff ;  /* 0x7fffffff00098802 */ /* 0x000fe20000000f00 */
[----:B------:R-:W-:Y:S06]  /*1130*/  @!P0 BRA `(.L_x_25) ;  /* 0x0000000000348947 */ /* 0x000fec0003800000 */
[----:B------:R-:W-:-:S13]  /*1140*/  FSETP.GTU.FTZ.AND P0, PT, |R0|, +INF , PT ;  /* 0x7f8000000000780b */ /* 0x000fda0003f1c200 */
[----:B------:R-:W-:Y:S01]  /*1150*/  @P0 FADD.FTZ R9, R0, 1 ;  /* 0x3f80000000090421 */ /* 0x000fe20000010000 */
[----:B------:R-:W-:Y:S06]  /*1160*/  @P0 BRA `(.L_x_25) ;  /* 0x0000000000280947 */ /* 0x000fec0003800000 */
[----:B------:R-:W-:-:S13]  /*1170*/  FSETP.NEU.FTZ.AND P0, PT, |R0|, +INF , PT ;  /* 0x7f8000000000780b */ /* 0x000fda0003f1d200 */
[----:B------:R-:W-:-:S04]  /*1180*/  @P0 FFMA R11, R0, 1.84467440737095516160e+19, RZ ;  /* 0x5f800000000b0823 */ /* 0x000fc800000000ff */
[----:B------:R-:W0:Y:S02]  /*1190*/  @P0 MUFU.RSQ R12, R11 ;  /* 0x0000000b000c0308 */ /* 0x000e240000001400 */
[----:B0-----:R-:W-:Y:S01]  /*11a0*/  @P0 FMUL.FTZ R14, R11, R12 ;  /* 0x0000000c0b0e0220 */ /* 0x001fe20000410000 */
[----:B------:R-:W-:-:S03]  /*11b0*/  @P0 FMUL.FTZ R12, R12, 0.5 ;  /* 0x3f0000000c0c0820 */ /* 0x000fc60000410000 */
[----:B------:R-:W-:-:S04]  /*11c0*/  @P0 FADD.FTZ R9, -R14, -RZ ;  /* 0x800000ff0e090221 */ /* 0x000fc80000010100 */
[----:B------:R-:W-:Y:S01]  /*11d0*/  @P0 FFMA R13, R14, R9, R11 ;  /* 0x000000090e0d0223 */ /* 0x000fe2000000000b */
[----:B------:R-:W-:-:S03]  /*11e0*/  @!P0 MOV R9, R0 ;  /* 0x0000000000098202 */ /* 0x000fc60000000f00 */
[----:B------:R-:W-:-:S04]  /*11f0*/  @P0 FFMA R12, R13, R12, R14 ;  /* 0x0000000c0d0c0223 */ /* 0x000fc8000000000e */
[----:B------:R-:W-:-:S07]  /*1200*/  @P0 FMUL.FTZ R9, R12, 2.3283064365386962891e-10 ;  /* 0x2f8000000c090820 */ /* 0x000fce0000410000 */
.L_x_25:
[----:B------:R-:W-:Y:S02]  /*1210*/  HFMA2 R13, -RZ, RZ, 0, 0 ;  /* 0x00000000ff0d7431 */ /* 0x000fe400000001ff */
[----:B------:R-:W-:-:S04]  /*1220*/  IMAD.MOV.U32 R12, RZ, RZ, R15 ;  /* 0x000000ffff0c7224 */ /* 0x000fc800078e000f */
[----:B------:R-:W-:Y:S05]  /*1230*/  RET.REL.NODEC R12 `(_Z6kerneliPfPiS_) ;  /* 0xffffffec0c707950 */ /* 0x000fea0003c3ffff */
        .weak           $__internal_1_$__cuda_sm3x_div_rn_noftz_f32_slowpath
        .type           $__internal_1_$__cuda_sm3x_div_rn_noftz_f32_slowpath,@function
        .size           $__internal_1_$__cuda_sm3x_div_rn_noftz_f32_slowpath,(.L_x_48 - $__internal_1_$__cuda_sm3x_div_rn_noftz_f32_slowpath)
$__internal_1_$__cuda_sm3x_div_rn_noftz_f32_slowpath:
[----:B------:R-:W-:Y:S01]  /*1240*/  SHF.R.U32.HI R11, RZ, 0x17, R3 ;  /* 0x00000017ff0b7819 */ /* 0x000fe20000011603 */
[----:B------:R-:W-:Y:S01]  /*1250*/  BSSY.RECONVERGENT B3, `(.L_x_26) ;  /* 0x0000062000037945 */ /* 0x000fe20003800200 */
[----:B------:R-:W-:Y:S02]  /*1260*/  SHF.R.U32.HI R9, RZ, 0x17, R0 ;  /* 0x00000017ff097819 */ /* 0x000fe40000011600 */
[----:B------:R-:W-:Y:S02]  /*1270*/  LOP3.LUT R11, R11, 0xff, RZ, 0xc0, !PT ;  /* 0x000000ff0b0b7812 */ /* 0x000fe400078ec0ff */
[----:B------:R-:W-:Y:S02]  /*1280*/  LOP3.LUT R14, R9, 0xff, RZ, 0xc0, !PT ;  /* 0x000000ff090e7812 */ /* 0x000fe400078ec0ff */
[----:B------:R-:W-:-:S03]  /*1290*/  IADD3 R13, PT, PT, R11, -0x1, RZ ;  /* 0xffffffff0b0d7810 */ /* 0x000fc60007ffe0ff */
[----:B------:R-:W-:Y:S01]  /*12a0*/  VIADD R12, R14, 0xffffffff ;  /* 0xffffffff0e0c7836 */ /* 0x000fe20000000000 */
[----:B------:R-:W-:-:S04]  /*12b0*/  ISETP.GT.U32.AND P0, PT, R13, 0xfd, PT ;  /* 0x000000fd0d00780c */ /* 0x000fc80003f04070 */
[----:B------:R-:W-:-:S13]  /*12c0*/  ISETP.GT.U32.OR P0, PT, R12, 0xfd, P0 ;  /* 0x000000fd0c00780c */ /* 0x000fda0000704470 */
[----:B------:R-:W-:Y:S01]  /*12d0*/  @!P0 MOV R9, RZ ;  /* 0x000000ff00098202 */ /* 0x000fe20000000f00 */
[----:B------:R-:W-:Y:S06]  /*12e0*/  @!P0 BRA `(.L_x_27) ;  /* 0x00000000005c8947 */ /* 0x000fec0003800000 */
[----:B------:R-:W-:Y:S02]  /*12f0*/  FSETP.GTU.FTZ.AND P0, PT, |R0|, +INF , PT ;  /* 0x7f8000000000780b */ /* 0x000fe40003f1c200 */
[----:B------:R-:W-:-:S04]  /*1300*/  FSETP.GTU.FTZ.AND P1, PT, |R3|, +INF , PT ;  /* 0x7f8000000300780b */ /* 0x000fc80003f3c200 */
[----:B------:R-:W-:-:S13]  /*1310*/  PLOP3.LUT P0, PT, P0, P1, PT, 0xf8, 0x8f ;  /* 0x00000000008f781c */ /* 0x000fda0000703f70 */
[----:B------:R-:W-:Y:S05]  /*1320*/  @P0 BRA `(.L_x_28) ;  /* 0x00000004004c0947 */ /* 0x000fea0003800000 */
[----:B------:R-:W-:-:S13]  /*1330*/  LOP3.LUT P0, RZ, R3, 0x7fffffff, R0, 0xc8, !PT ;  /* 0x7fffffff03ff7812 */ /* 0x000fda000780c800 */
[----:B------:R-:W-:Y:S05]  /*1340*/  @!P0 BRA `(.L_x_29) ;  /* 0x00000004003c8947 */ /* 0x000fea0003800000 */
[C---:B------:R-:W-:Y:S02]  /*1350*/  FSETP.NEU.FTZ.AND P3, PT, |R0|.reuse, +INF , PT ;  /* 0x7f8000000000780b */ /* 0x040fe40003f7d200 */
[----:B------:R-:W-:Y:S02]  /*1360*/  FSETP.NEU.FTZ.AND P1, PT, |R3|, +INF , PT ;  /* 0x7f8000000300780b */ /* 0x000fe40003f3d200 */
[----:B------:R-:W-:-:S11]  /*1370*/  FSETP.NEU.FTZ.AND P0, PT, |R0|, +INF , PT ;  /* 0x7f8000000000780b */ /* 0x000fd60003f1d200 */
[----:B------:R-:W-:Y:S05]  /*1380*/  @!P1 BRA !P3, `(.L_x_29) ;  /* 0x00000004002c9947 */ /* 0x000fea0005800000 */
[----:B------:R-:W-:-:S04]  /*1390*/  LOP3.LUT P3, RZ, R0, 0x7fffffff, RZ, 0xc0, !PT ;  /* 0x7fffffff00ff7812 */ /* 0x000fc8000786c0ff */
[----:B------:R-:W-:-:S13]  /*13a0*/  PLOP3.LUT P1, PT, P1, P3, PT, 0x2f, 0xf2 ;  /* 0x0000000000f2781c */ /* 0x000fda0000f26577 */
[----:B------:R-:W-:Y:S05]  /*13b0*/  @P1 BRA `(.L_x_30) ;  /* 0x0000000400181947 */ /* 0x000fea0003800000 */
[----:B------:R-:W-:-:S04]  /*13c0*/  LOP3.LUT P1, RZ, R3, 0x7fffffff, RZ, 0xc0, !PT ;  /* 0x7fffffff03ff7812 */ /* 0x000fc8000782c0ff */
[----:B------:R-:W-:-:S13]  /*13d0*/  PLOP3.LUT P0, PT, P0, P1, PT, 0x2f, 0xf2 ;  /* 0x0000000000f2781c */ /* 0x000fda0000702577 */
[----:B------:R-:W-:Y:S05]  /*13e0*/  @P0 BRA `(.L_x_31) ;  /* 0x0000000400000947 */ /* 0x000fea0003800000 */
[----:B------:R-:W-:Y:S02]  /*13f0*/  ISETP.GE.AND P0, PT, R12, RZ, PT ;  /* 0x000000ff0c00720c */ /* 0x000fe40003f06270 */
[----:B------:R-:W-:-:S11]  /*1400*/  ISETP.GE.AND P1, PT, R13, RZ, PT ;  /* 0x000000ff0d00720c */ /* 0x000fd60003f26270 */
[----:B------:R-:W-:Y:S01]  /*1410*/  @P0 MOV R9, RZ ;  /* 0x000000ff00090202 */ /* 0x000fe20000000f00 */
[----:B------:R-:W-:Y:S02]  /*1420*/  @!P0 IMAD.MOV.U32 R9, RZ, RZ, -0x40 ;  /* 0xffffffc0ff098424 */ /* 0x000fe400078e00ff */
[----:B------:R-:W-:Y:S01]  /*1430*/  @!P0 FFMA R0, R0, 1.84467440737095516160e+19, RZ ;  /* 0x5f80000000008823 */ /* 0x000fe200000000ff */
[----:B------:R-:W-:Y:S02]  /*1440*/  @!P1 FFMA R3, R3, 1.84467440737095516160e+19, RZ ;  /* 0x5f80000003039823 */ /* 0x000fe400000000ff */
[----:B------:R-:W-:-:S07]  /*1450*/  @!P1 IADD3 R9, PT, PT, R9, 0x40, RZ ;  /* 0x0000004009099810 */ /* 0x000fce0007ffe0ff */
.L_x_27:
[----:B------:R-:W-:Y:S01]  /*1460*/  LEA R12, R11, 0xc0800000, 0x17 ;  /* 0xc08000000b0c7811 */ /* 0x000fe200078eb8ff */
[----:B------:R-:W-:Y:S03]  /*1470*/  BSSY.RECONVERGENT B4, `(.L_x_32) ;  /* 0x0000036000047945 */ /* 0x000fe60003800200 */
[----:B------:R-:W-:Y:S01]  /*1480*/  IADD3 R12, PT, PT, -R12, R3, RZ ;  /* 0x000000030c0c7210 */ /* 0x000fe20007ffe1ff */
[----:B------:R-:W-:-:S03]  /*1490*/  VIADD R3, R14, 0xffffff81 ;  /* 0xffffff810e037836 */ /* 0x000fc60000000000 */
[----:B------:R0:W1:Y:S01]  /*14a0*/  MUFU.RCP R13, R12 ;  /* 0x0000000c000d7308 */ /* 0x0000620000001000 */
[----:B------:R-:W-:Y:S01]  /*14b0*/  FADD.FTZ R15, -R12, -RZ ;  /* 0x800000ff0c0f7221 */ /* 0x000fe20000010100 */
[C---:B------:R-:W-:Y:S01]  /*14c0*/  IMAD R0, R3.reuse, -0x800000, R0 ;  /* 0xff80000003007824 */ /* 0x040fe200078e0200 */
[----:B0-----:R-:W-:-:S04]  /*14d0*/  IADD3 R12, PT, PT, R3, 0x7f, -R11 ;  /* 0x0000007f030c7810 */ /* 0x001fc80007ffe80b */
[----:B------:R-:W-:Y:S01]  /*14e0*/  IADD3 R12, PT, PT, R12, R9, RZ ;  /* 0x000000090c0c7210 */ /* 0x000fe20007ffe0ff */
[----:B-1----:R-:W-:-:S04]  /*14f0*/  FFMA R14, R13, R15, 1 ;  /* 0x3f8000000d0e7423 */ /* 0x002fc8000000000f */
[----:B------:R-:W-:-:S04]  /*1500*/  FFMA R16, R13, R14, R13 ;  /* 0x0000000e0d107223 */ /* 0x000fc8000000000d */
[----:B------:R-:W-:-:S04]  /*1510*/  FFMA R13, R0, R16, RZ ;  /* 0x00000010000d7223 */ /* 0x000fc800000000ff */
[----:B------:R-:W-:-:S04]  /*1520*/  FFMA R14, R15, R13, R0 ;  /* 0x0000000d0f0e7223 */ /* 0x000fc80000000000 */
[----:B------:R-:W-:-:S04]  /*1530*/  FFMA R13, R16, R14, R13 ;  /* 0x0000000e100d7223 */ /* 0x000fc8000000000d */
[----:B------:R-:W-:-:S04]  /*1540*/  FFMA R14, R15, R13, R0 ;  /* 0x0000000d0f0e7223 */ /* 0x000fc80000000000 */
[----:B------:R-:W-:-:S05]  /*1550*/  FFMA R0, R16, R14, R13 ;  /* 0x0000000e10007223 */ /* 0x000fca000000000d */
[----:B------:R-:W-:-:S04]  /*1560*/  SHF.R.U32.HI R3, RZ, 0x17, R0 ;  /* 0x00000017ff037819 */ /* 0x000fc80000011600 */
[----:B------:R-:W-:-:S04]  /*1570*/  LOP3.LUT R3, R3, 0xff, RZ, 0xc0, !PT ;  /* 0x000000ff03037812 */ /* 0x000fc800078ec0ff */
[----:B------:R-:W-:-:S05]  /*1580*/  IADD3 R11, PT, PT, R3, R12, RZ ;  /* 0x0000000c030b7210 */ /* 0x000fca0007ffe0ff */
[----:B------:R-:W-:-:S05]  /*1590*/  VIADD R3, R11, 0xffffffff ;  /* 0xffffffff0b037836 */ /* 0x000fca0000000000 */
[----:B------:R-:W-:-:S13]  /*15a0*/  ISETP.GE.U32.AND P0, PT, R3, 0xfe, PT ;  /* 0x000000fe0300780c */ /* 0x000fda0003f06070 */
[----:B------:R-:W-:Y:S05]  /*15b0*/  @!P0 BRA `(.L_x_33) ;  /* 0x0000000000808947 */ /* 0x000fea0003800000 */
[----:B------:R-:W-:-:S13]  /*15c0*/  ISETP.GT.AND P0, PT, R11, 0xfe, PT ;  /* 0x000000fe0b00780c */ /* 0x000fda0003f04270 */
[----:B------:R-:W-:Y:S05]  /*15d0*/  @P0 BRA `(.L_x_34) ;  /* 0x00000000006c0947 */ /* 0x000fea0003800000 */
[----:B------:R-:W-:-:S13]  /*15e0*/  ISETP.GE.AND P0, PT, R11, 0x1, PT ;  /* 0x000000010b00780c */ /* 0x000fda0003f06270 */
[----:B------:R-:W-:Y:S05]  /*15f0*/  @P0 BRA `(.L_x_35) ;  /* 0x0000000000740947 */ /* 0x000fea0003800000 */
[----:B------:R-:W-:Y:S02]  /*1600*/  ISETP.GE.AND P0, PT, R11, -0x18, PT ;  /* 0xffffffe80b00780c */ /* 0x000fe40003f06270 */
[----:B------:R-:W-:-:S11]  /*1610*/  LOP3.LUT R0, R0, 0x80000000, RZ, 0xc0, !PT ;  /* 0x8000000000007812 */ /* 0x000fd600078ec0ff */
[----:B------:R-:W-:Y:S05]  /*1620*/  @!P0 BRA `(.L_x_35) ;  /* 0x0000000000688947 */ /* 0x000fea0003800000 */
[CCC-:B------:R-:W-:Y:S01]  /*1630*/  FFMA.RZ R3, R16.reuse, R14.reuse, R13.reuse ;  /* 0x0000000e10037223 */ /* 0x1c0fe2000000c00d */
[CCC-:B------:R-:W-:Y:S01]  /*1640*/  FFMA.RM R12, R16.reuse, R14.reuse, R13.reuse ;  /* 0x0000000e100c7223 */ /* 0x1c0fe2000000400d */
[C---:B------:R-:W-:Y:S02]  /*1650*/  ISETP.NE.AND P3, PT, R11.reuse, RZ, PT ;  /* 0x000000ff0b00720c */ /* 0x040fe40003f65270 */
[----:B------:R-:W-:Y:S02]  /*1660*/  ISETP.NE.AND P1, PT, R11, RZ, PT ;  /* 0x000000ff0b00720c */ /* 0x000fe40003f25270 */
[----:B------:R-:W-:Y:S01]  /*1670*/  LOP3.LUT R9, R3, 0x7fffff, RZ, 0xc0, !PT ;  /* 0x007fffff03097812 */ /* 0x000fe200078ec0ff */
[----:B------:R-:W-:Y:S01]  /*1680*/  FFMA.RP R3, R16, R14, R13 ;  /* 0x0000000e10037223 */ /* 0x000fe2000000800d */
[----:B------:R-:W-:Y:S02]  /*1690*/  IADD3 R14, PT, PT, R11, 0x20, RZ ;  /* 0x000000200b0e7810 */ /* 0x000fe40007ffe0ff */
[----:B------:R-:W-:-:S02]  /*16a0*/  LOP3.LUT R9, R9, 0x800000, RZ, 0xfc, !PT ;  /* 0x0080000009097812 */ /* 0x000fc400078efcff */
[----:B------:R-:W-:Y:S02]  /*16b0*/  IADD3 R11, PT, PT, -R11, RZ, RZ ;  /* 0x000000ff0b0b7210 */ /* 0x000fe40007ffe1ff */
[----:B------:R-:W-:Y:S02]  /*16c0*/  SHF.L.U32 R14, R9, R14, RZ ;  /* 0x0000000e090e7219 */ /* 0x000fe400000006ff */
[----:B------:R-:W-:Y:S02]  /*16d0*/  FSETP.NEU.FTZ.AND P0, PT, R3, R12, PT ;  /* 0x0000000c0300720b */ /* 0x000fe40003f1d000 */
[----:B------:R-:W-:Y:S02]  /*16e0*/  SEL R12, R11, RZ, P3 ;  /* 0x000000ff0b0c7207 */ /* 0x000fe40001800000 */
[----:B------:R-:W-:Y:S02]  /*16f0*/  ISETP.NE.AND P1, PT, R14, RZ, P1 ;  /* 0x000000ff0e00720c */ /* 0x000fe40000f25270 */
[----:B------:R-:W-:-:S02]  /*1700*/  SHF.R.U32.HI R12, RZ, R12, R9 ;  /* 0x0000000cff0c7219 */ /* 0x000fc40000011609 */
[----:B------:R-:W-:Y:S02]  /*1710*/  PLOP3.LUT P0, PT, P0, P1, PT, 0xf8, 0x8f ;  /* 0x00000000008f781c */ /* 0x000fe40000703f70 */
[----:B------:R-:W-:Y:S02]  /*1720*/  SHF.R.U32.HI R14, RZ, 0x1, R12 ;  /* 0x00000001ff0e7819 */ /* 0x000fe4000001160c */
[----:B------:R-:W-:-:S04]  /*1730*/  SEL R3, RZ, 0x1, !P0 ;  /* 0x00000001ff037807 */ /* 0x000fc80004000000 */
[----:B------:R-:W-:-:S04]  /*1740*/  LOP3.LUT R3, R3, 0x1, R14, 0xf8, !PT ;  /* 0x0000000103037812 */ /* 0x000fc800078ef80e */
[----:B------:R-:W-:-:S05]  /*1750*/  LOP3.LUT R3, R3, R12, RZ, 0xc0, !PT ;  /* 0x0000000c03037212 */ /* 0x000fca00078ec0ff */
[----:B------:R-:W-:-:S05]  /*1760*/  IMAD.IADD R3, R14, 0x1, R3 ;  /* 0x000000010e037824 */ /* 0x000fca00078e0203 */
[----:B------:R-:W-:Y:S01]  /*1770*/  LOP3.LUT R0, R3, R0, RZ, 0xfc, !PT ;  /* 0x0000000003007212 */ /* 0x000fe200078efcff */
[----:B------:R-:W-:Y:S06]  /*1780*/  BRA `(.L_x_35) ;  /* 0x0000000000107947 */ /* 0x000fec0003800000 */
.L_x_34:
[----:B------:R-:W-:-:S04]  /*1790*/  LOP3.LUT R0, R0, 0x80000000, RZ, 0xc0, !PT ;  /* 0x8000000000007812 */ /* 0x000fc800078ec0ff */
[----:B------:R-:W-:Y:S01]  /*17a0*/  LOP3.LUT R0, R0, 0x7f800000, RZ, 0xfc, !PT ;  /* 0x7f80000000007812 */ /* 0x000fe200078efcff */
[----:B------:R-:W-:Y:S06]  /*17b0*/  BRA `(.L_x_35) ;  /* 0x0000000000047947 */ /* 0x000fec0003800000 */
.L_x_33:
[----:B------:R-:W-:-:S07]  /*17c0*/  LEA R0, R12, R0, 0x17 ;  /* 0x000000000c007211 */ /* 0x000fce00078eb8ff */
.L_x_35:
[----:B------:R-:W-:Y:S05]  /*17d0*/  BSYNC.RECONVERGENT B4 ;  /* 0x0000000000047941 */ /* 0x000fea0003800200 */
.L_x_32:
[----:B------:R-:W-:Y:S05]  /*17e0*/  BRA `(.L_x_36) ;  /* 0x0000000000207947 */ /* 0x000fea0003800000 */
.L_x_31:
[----:B------:R-:W-:-:S04]  /*17f0*/  LOP3.LUT R0, R3, 0x80000000, R0, 0x48, !PT ;  /* 0x8000000003007812 */ /* 0x000fc800078e4800 */
[----:B------:R-:W-:Y:S01]  /*1800*/  LOP3.LUT R0, R0, 0x7f800000, RZ, 0xfc, !PT ;  /* 0x7f80000000007812 */ /* 0x000fe200078efcff */
[----:B------:R-:W-:Y:S06]  /*1810*/  BRA `(.L_x_36) ;  /* 0x0000000000147947 */ /* 0x000fec0003800000 */
.L_x_30:
[----:B------:R-:W-:Y:S01]  /*1820*/  LOP3.LUT R0, R3, 0x80000000, R0, 0x48, !PT ;  /* 0x8000000003007812 */ /* 0x000fe200078e4800 */
[----:B------:R-:W-:Y:S06]  /*1830*/  BRA `(.L_x_36) ;  /* 0x00000000000c7947 */ /* 0x000fec0003800000 */
.L_x_29:
[----:B------:R-:W0:Y:S01]  /*1840*/  MUFU.RSQ R0, -QNAN ;  /* 0xffc0000000007908 */ /* 0x000e220000001400 */
[----:B------:R-:W-:Y:S05]  /*1850*/  BRA `(.L_x_36) ;  /* 0x0000000000047947 */ /* 0x000fea0003800000 */
.L_x_28:
[----:B------:R-:W-:-:S07]  /*1860*/  FADD.FTZ R0, R0, R3 ;  /* 0x0000000300007221 */ /* 0x000fce0000010000 */
.L_x_36:
[----:B------:R-:W-:Y:S05]  /*1870*/  BSYNC.RECONVERGENT B3 ;  /* 0x0000000000037941 */ /* 0x000fea0003800200 */
.L_x_26:
[----:B------:R-:W-:-:S04]  /*1880*/  HFMA2 R9, -RZ, RZ, 0, 0 ;  /* 0x00000000ff097431 */ /* 0x000fc800000001ff */
[----:B0-----:R-:W-:Y:S05]  /*1890*/  RET.REL.NODEC R8 `(_Z6kerneliPfPiS_) ;  /* 0xffffffe408d87950 */ /* 0x001fea0003c3ffff */
.L_x_37:
        /* <DEDUP_REMOVED lines=14> */
.L_x_48:


//--------------------- .text._Z7kernel3PfPs      --------------------------
	.section	.text._Z7kernel3PfPs,"ax",@progbits
	.align	128
        .global         _Z7kernel3PfPs
        .type           _Z7kernel3PfPs,@function
        .size           _Z7kernel3PfPs,(.L_x_51 - _Z7kernel3PfPs)
        .other          _Z7kernel3PfPs,@"STO_CUDA_ENTRY STV_DEFAULT"
_Z7kernel3PfPs:
.text._Z7kernel3PfPs:
[----:B------:R-:W0:Y:S01]  /*0000*/  LDC R1, c[0x0][0x37c] ;  /* 0x0000df00ff017b82 */ /* 0x000e220000000800 */
[----:B------:R-:W1:Y:S07]  /*0010*/  S2R R17, SR_TID.X ;  /* 0x0000000000117919 */ /* 0x000e6e0000002100 */
[----:B------:R-:W1:Y:S01]  /*0020*/  S2UR UR4, SR_CTAID.X ;  /* 0x00000000000479c3 */ /* 0x000e620000002500 */
[----:B0-----:R-:W-:-:S07]  /*0030*/  IADD3 R1, PT, PT, R1, -0x57e8, RZ ;  /* 0xffffa81801017810 */ /* 0x001fce0007ffe0ff */
[----:B------:R-:W1:Y:S02]  /*0040*/  LDC R0, c[0x0][0x360] ;  /* 0x0000d800ff007b82 */ /* 0x000e640000000800 */
[----:B-1----:R-:W-:-:S05]  /*0050*/  IMAD R17, R0, UR4, R17 ;  /* 0x0000000400117c24 */ /* 0x002fca000f8e0211 */
[----:B------:R-:W-:-:S13]  /*0060*/  ISETP.GT.AND P0, PT, R17, 0x7ff, PT ;  /* 0x000007ff1100780c */ /* 0x000fda0003f04270 */
[----:B------:R-:W-:Y:S05]  /*0070*/  @P0 EXIT ;  /* 0x000000000000094d */ /* 0x000fea0003800000 */
[----:B------:R0:W-:Y:S01]  /*0080*/  STL.64 [R1+0x1d50], RZ ;  /* 0x001d50ff01007387 */ /* 0x0001e20000100a00 */
[----:B------:R-:W-:Y:S01]  /*0090*/  HFMA2 R4, -RZ, RZ, 0, 5.9604644775390625e-07 ;  /* 0x0000000aff047431 */ /* 0x000fe200000001ff */
[----:B------:R-:W-:Y:S01]  /*00a0*/  MOV R2, R1 ;  /* 0x0000000100027202 */ /* 0x000fe20000000f00 */
[----:B------:R-:W-:Y:S01]  /*00b0*/  VIADD R0, R1, 0x1d50 ;  /* 0x00001d5001007836 */ /* 0x000fe20000000000 */
[----:B------:R0:W-:Y:S01]  /*00c0*/  STL.64 [R1+0x1d58], RZ ;  /* 0x001d58ff01007387 */ /* 0x0001e20000100a00 */
[----:B------:R-:W-:-:S03]  /*00d0*/  MOV R3, RZ ;  /* 0x000000ff00037202 */ /* 0x000fc60000000f00 */
[----:B------:R0:W-:Y:S04]  /*00e0*/  STL.64 [R1+0x1d60], RZ ;  /* 0x001d60ff01007387 */ /* 0x0001e80000100a00 */
[----:B------:R0:W-:Y:S04]  /*00f0*/  STL.64 [R1+0x1d68], RZ ;  /* 0x001d68ff01007387 */ /* 0x0001e80000100a00 */
[----:B------:R0:W-:Y:S02]  /*0100*/  STL.64 [R1+0x1d70], RZ ;  /* 0x001d70ff01007387 */ /* 0x0001e40000100a00 */
.L_x_38:
[C---:B-1----:R-:W-:Y:S01]  /*0110*/  IMAD.U32 R5, R4.reuse, 0x4, R1 ;  /* 0x0000000404057824 */ /* 0x042fe200078e0001 */
[----:B------:R-:W-:-:S04]  /*0120*/  IADD3 R4, P0, PT, R4, 0x6e, RZ ;  /* 0x0000006e04047810 */ /* 0x000fc80007f1e0ff */
[----:B------:R1:W-:Y:S01]  /*0130*/  STL.64 [R5+0x1d50], RZ ;  /* 0x001d50ff05007387 */ /* 0x0003e20000100a00 */
[----:B------:R-:W-:Y:S02]  /*0140*/  IADD3.X R3, PT, PT, RZ, R3, RZ, P0, !PT ;  /* 0x00000003ff037210 */ /* 0x000fe400007fe4ff */
[----:B------:R-:W-:Y:S01]  /*0150*/  ISETP.GE.U32.AND P0, PT, R4, 0xea6, PT ;  /* 0x00000ea60400780c */ /* 0x000fe20003f06070 */
[----:B------:R1:W-:Y:S03]  /*0160*/  STL.64 [R5+0x1d58], RZ ;  /* 0x001d58ff05007387 */ /* 0x0003e60000100a00 */
[----:B------:R-:W-:Y:S01]  /*0170*/  ISETP.GE.U32.AND.EX P0, PT, R3, RZ, PT, P0 ;  /* 0x000000ff0300720c */ /* 0x000fe20003f06100 */
[----:B------:R1:W-:Y:S04]  /*0180*/  STL.64 [R5+0x1d60], RZ ;  /* 0x001d60ff05007387 */ /* 0x0003e80000100a00 */
        /* <DEDUP_REMOVED lines=51> */
[----:B------:R1:W-:Y:S01]  /*04c0*/  STL.64 [R5+0x1f00], RZ ;  /* 0x001f00ff05007387 */ /* 0x0003e20000100a00 */
[----:B------:R-:W-:Y:S05]  /*04d0*/  @!P0 BRA `(.L_x_38) ;  /* 0xfffffffc000c8947 */ /* 0x000fea000383ffff */
[----:B------:R-:W-:Y:S01]  /*04e0*/  HFMA2 R3, -RZ, RZ, 0, 0 ;  /* 0x00000000ff037431 */ /* 0x000fe200000001ff */
[----:B------:R-:W2:Y:S01]  /*04f0*/  LDCU.64 UR6, c[0x0][0x358] ;  /* 0x00006b00ff0677ac */ /* 0x000ea20008000a00 */
[----:B------:R-:W-:-:S05]  /*0500*/  NOP ;  /* 0x0000000000007918 */ /* 0x000fca0000000000 */
.L_x_44:
[----:B-1----:R-:W1:Y:S01]  /*0510*/  LDC.64 R4, c[0x0][0x388] ;  /* 0x0000e200ff047b82 */ /* 0x002e620000000a00 */
[----:B------:R-:W-:-:S04]  /*0520*/  IMAD R7, R3, 0x800, R17 ;  /* 0x0000080003077824 */ /* 0x000fc800078e0211 */
[----:B-1----:R-:W-:-:S06]  /*0530*/  IMAD.WIDE R4, R7, 0x2, R4 ;  /* 0x0000000207047825 */ /* 0x002fcc00078e0204 */
[----:B--2---:R-:W2:Y:S01]  /*0540*/  LDG.E.U16 R4, desc[UR6][R4.64] ;  /* 0x0000000604047981 */ /* 0x004ea2000c1e1500 */
[C---:B------:R-:W-:Y:S02]  /*0550*/  LEA R7, R3.reuse, R2, 0x1 ;  /* 0x0000000203077211 */ /* 0x040fe400078e08ff */
[C---:B------:R-:W-:Y:S02]  /*0560*/  LEA R8, R3.reuse, R0, 0x2 ;  /* 0x0000000003087211 */ /* 0x040fe400078e10ff */
[C---:B------:R-:W-:Y:S02]  /*0570*/  ISETP.GE.U32.AND P1, PT, R3.reuse, 0xf, PT ;  /* 0x0000000f0300780c */ /* 0x040fe40003f26070 */
[----:B------:R-:W-:-:S05]  /*0580*/  VIMNMX.U32 R9, PT, PT, R3, 0x3f, PT ;  /* 0x0000003f03097848 */ /* 0x000fca0003fe0000 */
[----:B------:R-:W-:Y:S01]  /*0590*/  VIADD R9, R9, 0x1 ;  /* 0x0000000109097836 */ /* 0x000fe20000000000 */
[----:B--2---:R1:W-:Y:S04]  /*05a0*/  STL.U16 [R7], R4 ;  /* 0x0000000407007387 */ /* 0x0043e80000100400 */
[----:B------:R1:W5:Y:S01]  /*05b0*/  LDL R15, [R8] ;  /* 0x00000000080f7983 */ /* 0x0003620000100800 */
[----:B------:R-:W-:Y:S02]  /*05c0*/  LOP3.LUT R12, R9, 0xf, RZ, 0xc0, !PT ;  /* 0x0000000f090c7812 */ /* 0x000fe400078ec0ff */
[----:B------:R-:W-:Y:S02]  /*05d0*/  MOV R10, RZ ;  /* 0x000000ff000a7202 */ /* 0x000fe40000000f00 */
[----:B------:R-:W-:Y:S01]  /*05e0*/  ISETP.NE.AND P0, PT, R12, RZ, PT ;  /* 0x000000ff0c00720c */ /* 0x000fe20003f05270 */
[----:B------:R-:W-:-:S12]  /*05f0*/  @!P1 BRA `(.L_x_39) ;  /* 0x0000000400a09947 */ /* 0x000fd80003800000 */
[----:B-1----:R-:W1:Y:S01]  /*0600*/  LDC.64 R4, c[0x4][0x10] ;  /* 0x01000400ff047b82 */ /* 0x002e620000000a00 */
[----:B------:R-:W-:Y:S02]  /*0610*/  LOP3.LUT R10, R9, 0x70, RZ, 0xc0, !PT ;  /* 0x00000070090a7812 */ /* 0x000fe400078ec0ff */
[----:B------:R-:W-:-:S07]  /*0620*/  MOV R11, RZ ;  /* 0x000000ff000b7202 */ /* 0x000fce0000000f00 */
.L_x_40:
[----:B------:R-:W-:-:S05]  /*0630*/  IMAD.IADD R13, R3, 0x1, -R11 ;  /* 0x00000001030d7824 */ /* 0x000fca00078e0a0b */
[----:B------:R-:W-:-:S06]  /*0640*/  LEA R21, R13, R2, 0x1 ;  /* 0x000000020d157211 */ /* 0x000fcc00078e08ff */
[----:B------:R-:W2:Y:S01]  /*0650*/  LDL.U16 R21, [R21] ;  /* 0x0000000015157983 */ /* 0x000ea20000100400 */
[----:B-1----:R-:W-:Y:S01]  /*0660*/  IMAD.WIDE.U32 R6, R11, 0x4, R4 ;  /* 0x000000040b067825 */ /* 0x002fe200078e0004 */
[----:B------:R-:W-:-:S04]  /*0670*/  LOP3.LUT R14, RZ, R11, RZ, 0x33, !PT ;  /* 0x0000000bff0e7212 */ /* 0x000fc800078e33ff */
[----:B------:R-:W3:Y:S01]  /*0680*/  LDG.E R18, desc[UR6][R6.64] ;  /* 0x0000000606127981 */ /* 0x000ee2000c1e1900 */
[----:B------:R-:W-:Y:S02]  /*0690*/  IADD3 R19, PT, PT, R14, R3, RZ ;  /* 0x000000030e137210 */ /* 0x000fe40007ffe0ff */
[----:B------:R-:W-:Y:S01]  /*06a0*/  IADD3 R23, PT, PT, R13, -0x2, RZ ;  /* 0xfffffffe0d177810 */ /* 0x000fe20007ffe0ff */
[----:B------:R-:W4:Y:S02]  /*06b0*/  LDG.E R22, desc[UR6][R6.64+0x4] ;  /* 0x0000040606167981 */ /* 0x000f24000c1e1900 */
[----:B------:R-:W-:Y:S01]  /*06c0*/  IMAD R19, R19, 0x2, R2 ;  /* 0x0000000213137824 */ /* 0x000fe200078e0202 */
[-C--:B------:R-:W-:Y:S01]  /*06d0*/  LEA R25, R23, R2.reuse, 0x1 ;  /* 0x0000000217197211 */ /* 0x080fe200078e08ff */
[----:B------:R-:W-:Y:S01]  /*06e0*/  VIADD R23, R13, 0xfffffffd ;  /* 0xfffffffd0d177836 */ /* 0x000fe20000000000 */
[----:B------:R-:W4:Y:S04]  /*06f0*/  LDG.E R20, desc[UR6][R6.64+0x8] ;  /* 0x0000080606147981 */ /* 0x000f28000c1e1900 */
[----:B------:R-:W4:Y:S01]  /*0700*/  LDL.U16 R24, [R19] ;  /* 0x0000000013187983 */ /* 0x000f220000100400 */
[----:B------:R-:W-:-:S03]  /*0710*/  LEA R23, R23, R2, 0x1 ;  /* 0x0000000217177211 */ /* 0x000fc600078e08ff */
[----:B------:R-:W4:Y:S04]  /*0720*/  LDL.U16 R25, [R25] ;  /* 0x0000000019197983 */ /* 0x000f280000100400 */
[----:B------:R-:W4:Y:S01]  /*0730*/  LDL.U16 R23, [R23] ;  /* 0x0000000017177983 */ /* 0x000f220000100400 */
[----:B------:R-:W-:-:S03]  /*0740*/  IADD3 R27, PT, PT, R13, -0x4, RZ ;  /* 0xfffffffc0d1b7810 */ /* 0x000fc60007ffe0ff */
[----:B------:R-:W4:Y:S02]  /*0750*/  LDG.E R14, desc[UR6][R6.64+0xc] ;  /* 0x00000c06060e7981 */ /* 0x000f24000c1e1900 */
[----:B------:R-:W-:Y:S02]  /*0760*/  IMAD R26, R27, 0x2, R2 ;  /* 0x000000021b1a7824 */ /* 0x000fe400078e0202 */
[----:B------:R-:W4:Y:S04]  /*0770*/  LDG.E R16, desc[UR6][R6.64+0x10] ;  /* 0x0000100606107981 */ /* 0x000f28000c1e1900 */
[----:B------:R-:W4:Y:S01]  /*0780*/  LDL.U16 R19, [R26] ;  /* 0x000000001a137983 */ /* 0x000f220000100400 */
[----:B------:R-:W-:-:S05]  /*0790*/  IADD3 R29, PT, PT, R13, -0x7, RZ ;  /* 0xfffffff90d1d7810 */ /* 0x000fca0007ffe0ff */
[----:B------:R-:W-:Y:S01]  /*07a0*/  IMAD R29, R29, 0x2, R2 ;  /* 0x000000021d1d7824 */ /* 0x000fe200078e0202 */
[----:B--2---:R-:W3:Y:S02]  /*07b0*/  I2F.S16 R21, R21 ;  /* 0x0000001500157306 */ /* 0x004ee40000101400 */
[----:B---3-5:R-:W-:Y:S01]  /*07c0*/  FFMA R27, R18, R21, R15 ;  /* 0x00000015121b7223 */ /* 0x028fe2000000000f */
[----:B------:R-:W-:Y:S01]  /*07d0*/  IADD3 R15, PT, PT, R13, -0x5, RZ ;  /* 0xfffffffb0d0f7810 */ /* 0x000fe20007ffe0ff */
[----:B------:R1:W2:Y:S03]  /*07e0*/  LDL.U16 R21, [R29] ;  /* 0x000000001d157983 */ /* 0x0002a60000100400 */
[-C--:B------:R-:W-:Y:S01]  /*07f0*/  LEA R18, R15, R2.reuse, 0x1 ;  /* 0x000000020f127211 */ /* 0x080fe200078e08ff */
[----:B------:R-:W-:Y:S01]  /*0800*/  VIADD R15, R13, 0xfffffffa ;  /* 0xfffffffa0d0f7836 */ /* 0x000fe20000000000 */
[----:B----4-:R-:W3:Y:S04]  /*0810*/  I2F.S16 R24, R24 ;  /* 0x0000001800187306 */ /* 0x010ee80000101400 */
[----:B------:R-:W-:Y:S01]  /*0820*/  LEA R15, R15, R2, 0x1 ;  /* 0x000000020f0f7211 */ /* 0x000fe200078e08ff */
[----:B------:R-:W4:Y:S03]  /*0830*/  LDL.U16 R18, [R18] ;  /* 0x0000000012127983 */ /* 0x000f260000100400 */
[----:B------:R-:W0:Y:S02]  /*0840*/  I2F.S16 R25, R25 ;  /* 0x0000001900197306 */ /* 0x000e240000101400 */
[----:B------:R-:W4:Y:S06]  /*0850*/  LDL.U16 R15, [R15] ;  /* 0x000000000f0f7983 */ /* 0x000f2c0000100400 */
[----:B------:R-:W1:Y:S01]  /*0860*/  I2F.S16 R23, R23 ;  /* 0x0000001700177306 */ /* 0x000e620000101400 */
[----:B---3--:R-:W-:-:S02]  /*0870*/  FFMA R27, R22, R24, R27 ;  /* 0x00000018161b7223 */ /* 0x008fc4000000001b */
[----:B------:R-:W3:Y:S02]  /*0880*/  LDG.E R22, desc[UR6][R6.64+0x14] ;  /* 0x0000140606167981 */ /* 0x000ee4000c1e1900 */
[----:B0-----:R-:W-:Y:S02]  /*0890*/  FFMA R27, R20, R25, R27 ;  /* 0x00000019141b7223 */ /* 0x001fe4000000001b */
[----:B------:R-:W3:Y:S01]  /*08a0*/  LDG.E R24, desc[UR6][R6.64+0x18] ;  /* 0x0000180606187981 */ /* 0x000ee2000c1e1900 */
[----:B------:R-:W-:-:S03]  /*08b0*/  IADD3 R20, PT, PT, R13, -0x8, RZ ;  /* 0xfffffff80d147810 */ /* 0x000fc60007ffe0ff */
[----:B------:R-:W3:Y:S01]  /*08c0*/  LDG.E R25, desc[UR6][R6.64+0x1c] ;  /* 0x00001c0606197981 */ /* 0x000ee2000c1e1900 */
[----:B------:R-:W-:Y:S01]  /*08d0*/  LEA R28, R20, R2, 0x1 ;  /* 0x00000002141c7211 */ /* 0x000fe200078e08ff */
[----:B-1----:R-:W-:Y:S01]  /*08e0*/  FFMA R27, R14, R23, R27 ;  /* 0x000000170e1b7223 */ /* 0x002fe2000000001b */
[----:B------:R-:W-:-:S03]  /*08f0*/  VIADD R14, R13, 0xfffffff7 ;  /* 0xfffffff70d0e7836 */ /* 0x000fc60000000000 */
[----:B------:R-:W3:Y:S02]  /*0900*/  LDL.U16 R23, [R28] ;  /* 0x000000001c177983 */ /* 0x000ee40000100400 */
[----:B------:R-:W-:Y:S01]  /*0910*/  LEA R20, R14, R2, 0x1 ;  /* 0x000000020e147211 */ /* 0x000fe200078e08ff */
[----:B------:R-:W0:Y:S01]  /*0920*/  I2F.S16 R19, R19 ;  /* 0x0000001300137306 */ /* 0x000e220000101400 */
[----:B------:R-:W3:Y:S04]  /*0930*/  LDG.E R14, desc[UR6][R6.64+0x20] ;  /* 0x00002006060e7981 */ /* 0x000ee8000c1e1900 */
[----:B------:R-:W3:Y:S01]  /*0940*/  LDL.U16 R20, [R20] ;  /* 0x0000000014147983 */ /* 0x000ee20000100400 */
[----:B0-----:R-:W-:-:S03]  /*0950*/  FFMA R27, R16, R19, R27 ;  /* 0x00000013101b7223 */ /* 0x001fc6000000001b */
[----:B------:R-:W3:Y:S01]  /*0960*/  LDG.E R16, desc[UR6][R6.64+0x24] ;  /* 0x0000240606107981 */ /* 0x000ee2000c1e1900 */
[C---:B------:R-:W-:Y:S01]  /*0970*/  IADD3 R29, PT, PT, R13.reuse, -0xa, RZ ;  /* 0xfffffff60d1d7810 */ /* 0x040fe20007ffe0ff */
[----:B------:R-:W-:-:S03]  /*0980*/  VIADD R19, R13, 0xfffffff5 ;  /* 0xfffffff50d137836 */ /* 0x000fc60000000000 */
[----:B------:R-:W-:Y:S01]  /*0990*/  LEA R29, R29, R2, 0x1 ;  /* 0x000000021d1d7211 */ /* 0x000fe200078e08ff */
[----:B--2---:R-:W-:Y:S08]  /*09a0*/  I2F.S16 R26, R21 ;  /* 0x00000015001a7306 */ /* 0x004ff00000101400 */
[----:B----4-:R-:W3:Y:S08]  /*09b0*/  I2F.S16 R18, R18 ;  /* 0x0000001200127306 */ /* 0x010ef00000101400 */
[----:B------:R-:W0:Y:S01]  /*09c0*/  I2F.S16 R15, R15 ;  /* 0x0000000f000f7306 */ /* 0x000e220000101400 */
[----:B---3--:R-:W-:-:S02]  /*09d0*/  FFMA R27, R22, R18, R27 ;  /* 0x00000012161b7223 */ /* 0x008fc4000000001b */
[----:B------:R-:W2:Y:S02]  /*09e0*/  LDL.U16 R18, [R29] ;  /* 0x000000001d127983 */ /* 0x000ea40000100400 */
[----:B0-----:R-:W-:Y:S01]  /*09f0*/  FFMA R24, R24, R15, R27 ;  /* 0x0000000f18187223 */ /* 0x001fe2000000001b */
[----:B------:R-:W-:-:S03]  /*0a00*/  IADD3 R27, PT, PT, R13, -0xc, RZ ;  /* 0xfffffff40d1b7810 */ /* 0x000fc60007ffe0ff */
[----:B------:R-:W-:Y:S01]  /*0a10*/  FFMA R25, R25, R26, R24 ;  /* 0x0000001a19197223 */ /* 0x000fe20000000018 */
[--C-:B------:R-:W-:Y:S01]  /*0a20*/  IMAD R24, R19, 0x2, R2.reuse ;  /* 0x0000000213187824 */ /* 0x100fe200078e0202 */
[----:B------:R-:W-:Y:S01]  /*0a30*/  IADD3 R19, PT, PT, R13, -0xd, RZ ;  /* 0xfffffff30d137810 */ /* 0x000fe20007ffe0ff */
[----:B------:R-:W0:Y:S01]  /*0a40*/  I2F.S16 R23, R23 ;  /* 0x0000001700177306 */ /* 0x000e220000101400 */
[-C--:B------:R-:W-:Y:S01]  /*0a50*/  LEA R26, R27, R2.reuse, 0x1 ;  /* 0x000000021b1a7211 */ /* 0x080fe200078e08ff */
[----:B------:R-:W-:Y:S01]  /*0a60*/  VIADD R27, R13, 0xfffffff2 ;  /* 0xfffffff20d1b7836 */ /* 0x000fe20000000000 */
[----:B------:R-:W3:Y:S01]  /*0a70*/  LDL.U16 R15, [R24] ;  /* 0x00000000180f7983 */ /* 0x000ee20000100400 */
[----:B------:R-:W-:Y:S02]  /*0a80*/  LEA R21, R19, R2, 0x1 ;  /* 0x0000000213157211 */ /* 0x000fe400078e08ff */
[----:B------:R-:W-:Y:S02]  /*0a90*/  IADD3 R22, PT, PT, R13, -0xf, RZ ;  /* 0xfffffff10d167810 */ /* 0x000fe40007ffe0ff */
[----:B------:R-:W4:Y:S01]  /*0aa0*/  LDL.U16 R13, [R26] ;  /* 0x000000001a0d7983 */ /* 0x000f220000100400 */
[----:B------:R-:W-:-:S02]  /*0ab0*/  IMAD R19, R27, 0x2, R2 ;  /* 0x000000021b137824 */ /* 0x000fc400078e0202 */
[----:B------:R-:W1:Y:S01]  /*0ac0*/  I2F.S16 R27, R20 ;  /* 0x00000014001b7306 */ /* 0x000e620000101400 */
[----:B------:R-:W4:Y:S01]  /*0ad0*/  LDL.U16 R21, [R21] ;  /* 0x0000000015157983 */ /* 0x000f220000100400 */
[----:B------:R-:W-:-:S03]  /*0ae0*/  LEA R28, R22, R2, 0x1 ;  /* 0x00000002161c7211 */ /* 0x000fc600078e08ff */
[----:B------:R-:W4:Y:S01]  /*0af0*/  LDG.E R22, desc[UR6][R6.64+0x28] ;  /* 0x0000280606167981 */ /* 0x000f22000c1e1900 */
[----:B0-----:R-:W-:-:S03]  /*0b00*/  FFMA R25, R14, R23, R25 ;  /* 0x000000170e197223 */ /* 0x001fc60000000019 */
[----:B------:R-:W4:Y:S04]  /*0b10*/  LDL.U16 R19, [R19] ;  /* 0x0000000013137983 */ /* 0x000f280000100400 */
[----:B------:R-:W4:Y:S04]  /*0b20*/  LDG.E R24, desc[UR6][R6.64+0x2c] ;  /* 0x00002c0606187981 */ /* 0x000f28000c1e1900 */
[----:B------:R-:W4:Y:S01]  /*0b30*/  LDL.U16 R14, [R28] ;  /* 0x000000001c0e7983 */ /* 0x000f220000100400 */
[----:B-1----:R-:W-:-:S03]  /*0b40*/  FFMA R27, R16, R27, R25 ;  /* 0x0000001b101b7223 */ /* 0x002fc60000000019 */
[----:B------:R-:W4:Y:S04]  /*0b50*/  LDG.E R23, desc[UR6][R6.64+0x30] ;  /* 0x0000300606177981 */ /* 0x000f28000c1e1900 */
[----:B------:R-:W4:Y:S04]  /*0b60*/  LDG.E R25, desc[UR6][R6.64+0x34] ;  /* 0x0000340606197981 */ /* 0x000f28000c1e1900 */
[----:B------:R-:W4:Y:S04]  /*0b70*/  LDG.E R16, desc[UR6][R6.64+0x38] ;  /* 0x0000380606107981 */ /* 0x000f28000c1e1900 */
[----:B------:R-:W4:Y:S01]  /*0b80*/  LDG.E R20, desc[UR6][R6.64+0x3c] ;  /* 0x00003c0606147981 */ /* 0x000f22000c1e1900 */
[----:B------:R-:W-:-:S04]  /*0b90*/  IADD3 R11, PT, PT, R11, 0x10, RZ ;  /* 0x000000100b0b7810 */ /* 0x000fc80007ffe0ff */
[----:B------:R-:W-:Y:S01]  /*0ba0*/  ISETP.NE.AND P1, PT, R11, R10, PT ;  /* 0x0000000a0b00720c */ /* 0x000fe20003f25270 */
[----:B--2---:R-:W0:Y:S08]  /*0bb0*/  I2F.S16 R18, R18 ;  /* 0x0000001200127306 */ /* 0x004e300000101400 */
[----:B---3--:R-:W1:Y:S08]  /*0bc0*/  I2F.S16 R15, R15 ;  /* 0x0000000f000f7306 */ /* 0x008e700000101400 */
[----:B----4-:R-:W2:Y:S01]  /*0bd0*/  I2F.S16 R13, R13 ;  /* 0x0000000d000d7306 */ /* 0x010ea20000101400 */
[----:B0-----:R-:W-:-:S07]  /*0be0*/  FFMA R27, R22, R18, R27 ;  /* 0x00000012161b7223 */ /* 0x001fce000000001b */
[----:B------:R-:W0:Y:S01]  /*0bf0*/  I2F.S16 R21, R21 ;  /* 0x0000001500157306 */ /* 0x000e220000101400 */
[----:B-1----:R-:W-:-:S07]  /*0c00*/  FFMA R24, R24, R15, R27 ;  /* 0x0000000f18187223 */ /* 0x002fce000000001b */
[----:B------:R-:W1:Y:S01]  /*0c10*/  I2F.S16 R19, R19 ;  /* 0x0000001300137306 */ /* 0x000e620000101400 */
[----:B--2---:R-:W-:-:S07]  /*0c20*/  FFMA R24, R23, R13, R24 ;  /* 0x0000000d17187223 */ /* 0x004fce0000000018 */
[----:B------:R-:W2:Y:S01]  /*0c30*/  I2F.S16 R14, R14 ;  /* 0x0000000e000e7306 */ /* 0x000ea20000101400 */
[----:B0-----:R-:W-:-:S04]  /*0c40*/  FFMA R25, R25, R21, R24 ;  /* 0x0000001519197223 */ /* 0x001fc80000000018 */
[----:B-1----:R-:W-:-:S04]  /*0c50*/  FFMA R25, R16, R19, R25 ;  /* 0x0000001310197223 */ /* 0x002fc80000000019 */
[----:B--2---:R-:W-:Y:S01]  /*0c60*/  FFMA R15, R20, R14, R25 ;  /* 0x0000000e140f7223 */ /* 0x004fe20000000019 */
[----:B------:R-:W-:Y:S06]  /*0c70*/  @P1 BRA `(.L_x_40) ;  /* 0xfffffff8006c1947 */ /* 0x000fec000383ffff */
.L_x_39:
[----:B------:R-:W-:Y:S01]  /*0c80*/  LOP3.LUT R26, R9, 0x7, RZ, 0xc0, !PT ;  /* 0x00000007091a7812 */ /* 0x000fe200078ec0ff */
[----:B------:R-:W-:Y:S06]  /*0c90*/  @!P0 BRA `(.L_x_41) ;  /* 0x0000000400c48947 */ /* 0x000fec0003800000 */
[----:B------:R-:W-:Y:S02]  /*0ca0*/  ISETP.GE.U32.AND P0, PT, R12, 0x8, PT ;  /* 0x000000080c00780c */ /* 0x000fe40003f06070 */
[----:B------:R-:W-:-:S11]  /*0cb0*/  ISETP.NE.AND P1, PT, R26, RZ, PT ;  /* 0x000000ff1a00720c */ /* 0x000fd60003f25270 */
[----:B------:R-:W-:Y:S05]  /*0cc0*/  @!P0 BRA `(.L_x_42) ;  /* 0x0000000000d08947 */ /* 0x000fea0003800000 */
[----:B-1----:R-:W1:Y:S01]  /*0cd0*/  LDC.64 R4, c[0x4][0x10] ;  /* 0x01000400ff047b82 */ /* 0x002e620000000a00 */
[----:B------:R-:W-:Y:S01]  /*0ce0*/  LOP3.LUT R6, RZ, R10, RZ, 0x33, !PT ;  /* 0x0000000aff067212 */ /* 0x000fe200078e33ff */
[----:B------:R-:W-:-:S03]  /*0cf0*/  IMAD.IADD R13, R3, 0x1, -R10 ;  /* 0x00000001030d7824 */ /* 0x000fc600078e0a0a */
[----:B------:R-:W-:Y:S01]  /*0d00*/  IADD3 R7, PT, PT, R6, R3, RZ ;  /* 0x0000000306077210 */ /* 0x000fe20007ffe0ff */
[C---:B------:R-:W-:Y:S01]  /*0d10*/  VIADD R11, R13.reuse, 0xfffffffe ;  /* 0xfffffffe0d0b7836 */ /* 0x040fe20000000000 */
[-C--:B------:R-:W-:Y:S02]  /*0d20*/  LEA R6, R13, R2.reuse, 0x1 ;  /* 0x000000020d067211 */ /* 0x080fe400078e08ff */
[-C--:B------:R-:W-:Y:S02]  /*0d30*/  LEA R7, R7, R2.reuse, 0x1 ;  /* 0x0000000207077211 */ /* 0x080fe400078e08ff */
[----:B------:R-:W-:Y:S02]  /*0d40*/  IADD3 R19, PT, PT, R13, -0x3, RZ ;  /* 0xfffffffd0d137810 */ /* 0x000fe40007ffe0ff */
[----:B------:R-:W2:Y:S01]  /*0d50*/  LDL.U16 R6, [R6] ;  /* 0x0000000006067983 */ /* 0x000ea20000100400 */
[----:B------:R-:W-:Y:S01]  /*0d60*/  LEA R11, R11, R2, 0x1 ;  /* 0x000000020b0b7211 */ /* 0x000fe200078e08ff */
[----:B------:R-:W-:-:S02]  /*0d70*/  VIADD R21, R13, 0xfffffffc ;  /* 0xfffffffc0d157836 */ /* 0x000fc40000000000 */
[----:B------:R-:W3:Y:S01]  /*0d80*/  LDL.U16 R7, [R7] ;  /* 0x0000000007077983 */ /* 0x000ee20000100400 */
[-C--:B------:R-:W-:Y:S02]  /*0d90*/  LEA R25, R19, R2.reuse, 0x1 ;  /* 0x0000000213197211 */ /* 0x080fe400078e08ff */
[----:B------:R-:W-:Y:S01]  /*0da0*/  IADD3 R23, PT, PT, R13, -0x5, RZ ;  /* 0xfffffffb0d177810 */ /* 0x000fe20007ffe0ff */
[----:B------:R-:W4:Y:S01]  /*0db0*/  LDL.U16 R11, [R11] ;  /* 0x000000000b0b7983 */ /* 0x000f220000100400 */
[-C--:B------:R-:W-:Y:S01]  /*0dc0*/  LEA R22, R21, R2.reuse, 0x1 ;  /* 0x0000000215167211 */ /* 0x080fe200078e08ff */
[----:B------:R-:W-:Y:S02]  /*0dd0*/  VIADD R21, R13, 0xfffffffa ;  /* 0xfffffffa0d157836 */ /* 0x000fe40000000000 */
[----:B-1----:R-:W-:Y:S01]  /*0de0*/  IMAD.WIDE.U32 R4, R10, 0x4, R4 ;  /* 0x000000040a047825 */ /* 0x002fe200078e0004 */
[----:B------:R-:W4:Y:S01]  /*0df0*/  LDL.U16 R25, [R25] ;  /* 0x0000000019197983 */ /* 0x000f220000100400 */
[----:B------:R-:W-:-:S03]  /*0e00*/  LEA R19, R23, R2, 0x1 ;  /* 0x0000000217137211 */ /* 0x000fc600078e08ff */
[----:B------:R-:W4:Y:S01]  /*0e10*/  LDG.E R12, desc[UR6][R4.64] ;  /* 0x00000006040c7981 */ /* 0x000f22000c1e1900 */
[----:B------:R-:W-:-:S03]  /*0e20*/  IADD3 R13, PT, PT, R13, -0x7, RZ ;  /* 0xfffffff90d0d7810 */ /* 0x000fc60007ffe0ff */
[----:B------:R-:W4:Y:S01]  /*0e30*/  LDL.U16 R22, [R22] ;  /* 0x0000000016167983 */ /* 0x000f220000100400 */
[----:B------:R-:W-:-:S03]  /*0e40*/  LEA R16, R21, R2, 0x1 ;  /* 0x0000000215107211 */ /* 0x000fc600078e08ff */
[----:B------:R-:W4:Y:S01]  /*0e50*/  LDG.E R24, desc[UR6][R4.64+0x4] ;  /* 0x0000040604187981 */ /* 0x000f22000c1e1900 */
[----:B------:R-:W-:-:S03]  /*0e60*/  IMAD R13, R13, 0x2, R2 ;  /* 0x000000020d0d7824 */ /* 0x000fc600078e0202 */
[----:B------:R-:W4:Y:S04]  /*0e70*/  LDL.U16 R19, [R19] ;  /* 0x0000000013137983 */ /* 0x000f280000100400 */
[----:B------:R-:W4:Y:S04]  /*0e80*/  LDG.E R23, desc[UR6][R4.64+0x8] ;  /* 0x0000080604177981 */ /* 0x000f28000c1e1900 */
[----:B------:R-:W4:Y:S04]  /*0e90*/  LDL.U16 R16, [R16] ;  /* 0x0000000010107983 */ /* 0x000f280000100400 */
[----:B------:R-:W4:Y:S04]  /*0ea0*/  LDG.E R21, desc[UR6][R4.64+0xc] ;  /* 0x00000c0604157981 */ /* 0x000f28000c1e1900 */
[----:B------:R-:W4:Y:S04]  /*0eb0*/  LDL.U16 R13, [R13] ;  /* 0x000000000d0d7983 */ /* 0x000f280000100400 */
[----:B------:R-:W4:Y:S04]  /*0ec0*/  LDG.E R20, desc[UR6][R4.64+0x10] ;  /* 0x0000100604147981 */ /* 0x000f28000c1e1900 */
[----:B------:R-:W4:Y:S04]  /*0ed0*/  LDG.E R18, desc[UR6][R4.64+0x14] ;  /* 0x0000140604127981 */ /* 0x000f28000c1e1900 */
[----:B------:R-:W4:Y:S04]  /*0ee0*/  LDG.E R14, desc[UR6][R4.64+0x18] ;  /* 0x00001806040e7981 */ /* 0x000f28000c1e1900 */
[----:B------:R-:W4:Y:S01]  /*0ef0*/  LDG.E R27, desc[UR6][R4.64+0x1c] ;  /* 0x00001c06041b7981 */ /* 0x000f22000c1e1900 */
[----:B------:R-:W-:Y:S01]  /*0f00*/  IADD3 R10, PT, PT, R10, 0x8, RZ ;  /* 0x000000080a0a7810 */ /* 0x000fe20007ffe0ff */
[----:B--2---:R-:W1:Y:S08]  /*0f10*/  I2F.S16 R6, R6 ;  /* 0x0000000600067306 */ /* 0x004e700000101400 */
[----:B---3--:R-:W2:Y:S08]  /*0f20*/  I2F.S16 R7, R7 ;  /* 0x0000000700077306 */ /* 0x008eb00000101400 */
[----:B----4-:R-:W3:Y:S01]  /*0f30*/  I2F.S16 R11, R11 ;  /* 0x0000000b000b7306 */ /* 0x010ee20000101400 */
[----:B-1---5:R-:W-:-:S07]  /*0f40*/  FFMA R15, R12, R6, R15 ;  /* 0x000000060c0f7223 */ /* 0x022fce000000000f */
[----:B------:R-:W1:Y:S01]  /*0f50*/  I2F.S16 R28, R25 ;  /* 0x00000019001c7306 */ /* 0x000e620000101400 */
[----:B--2---:R-:W-:-:S07]  /*0f60*/  FFMA R24, R24, R7, R15 ;  /* 0x0000000718187223 */ /* 0x004fce000000000f */
[----:B------:R-:W2:Y:S01]  /*0f70*/  I2F.S16 R29, R22 ;  /* 0x00000016001d7306 */ /* 0x000ea20000101400 */
[----:B---3--:R-:W-:-:S07]  /*0f80*/  FFMA R24, R23, R11, R24 ;  /* 0x0000000b17187223 */ /* 0x008fce0000000018 */
[----:B------:R-:W3:Y:S01]  /*0f90*/  I2F.S16 R19, R19 ;  /* 0x0000001300137306 */ /* 0x000ee20000101400 */
[----:B-1----:R-:W-:-:S07]  /*0fa0*/  FFMA R21, R21, R28, R24 ;  /* 0x0000001c15157223 */ /* 0x002fce0000000018 */
[----:B------:R-:W1:Y:S01]  /*0fb0*/  I2F.S16 R16, R16 ;  /* 0x0000001000107306 */ /* 0x000e620000101400 */
[----:B--2---:R-:W-:-:S07]  /*0fc0*/  FFMA R21, R20, R29, R21 ;  /* 0x0000001d14157223 */ /* 0x004fce0000000015 */
[----:B------:R-:W2:Y:S01]  /*0fd0*/  I2F.S16 R13, R13 ;  /* 0x0000000d000d7306 */ /* 0x000ea20000101400 */
[----:B---3--:R-:W-:-:S04]  /*0fe0*/  FFMA R21, R18, R19, R21 ;  /* 0x0000001312157223 */ /* 0x008fc80000000015 */
[----:B-1----:R-:W-:-:S04]  /*0ff0*/  FFMA R14, R14, R16, R21 ;  /* 0x000000100e0e7223 */ /* 0x002fc80000000015 */
[----:B--2---:R-:W-:-:S07]  /*1000*/  FFMA R15, R27, R13, R14 ;  /* 0x0000000d1b0f7223 */ /* 0x004fce000000000e */
.L_x_42:
[----:B------:R-:W-:Y:S05]  /*1010*/  @!P1 BRA `(.L_x_41) ;  /* 0x0000000000e49947 */ /* 0x000fea0003800000 */
[----:B------:R-:W-:Y:S02]  /*1020*/  ISETP.GE.U32.AND P0, PT, R26, 0x4, PT ;  /* 0x000000041a00780c */ /* 0x000fe40003f06070 */
[----:B------:R-:W-:-:S04]  /*1030*/  LOP3.LUT R9, R9, 0x3, RZ, 0xc0, !PT ;  /* 0x0000000309097812 */ /* 0x000fc800078ec0ff */
[----:B------:R-:W-:-:S07]  /*1040*/  ISETP.NE.AND P1, PT, R9, RZ, PT ;  /* 0x000000ff0900720c */ /* 0x000fce0003f25270 */
[----:B------:R-:W-:Y:S06]  /*1050*/  @!P0 BRA `(.L_x_43) ;  /* 0x0000000000708947 */ /* 0x000fec0003800000 */
[----:B-1----:R-:W1:Y:S01]  /*1060*/  LDC.64 R4, c[0x4][0x10] ;  /* 0x01000400ff047b82 */ /* 0x002e620000000a00 */
[-C--:B------:R-:W-:Y:S02]  /*1070*/  IADD3 R7, PT, PT, -R10, R3.reuse, RZ ;  /* 0x000000030a077210 */ /* 0x080fe40007ffe1ff */
[----:B------:R-:W-:Y:S02]  /*1080*/  LOP3.LUT R6, RZ, R10, RZ, 0x33, !PT ;  /* 0x0000000aff067212 */ /* 0x000fe400078e33ff */
[C---:B------:R-:W-:Y:S01]  /*1090*/  IADD3 R19, PT, PT, R7.reuse, -0x2, RZ ;  /* 0xfffffffe07137810 */ /* 0x040fe20007ffe0ff */
[----:B------:R-:W-:Y:S01]  /*10a0*/  IMAD R11, R7, 0x2, R2 ;  /* 0x00000002070b7824 */ /* 0x000fe200078e0202 */
[----:B------:R-:W-:-:S04]  /*10b0*/  IADD3 R13, PT, PT, R6, R3, RZ ;  /* 0x00000003060d7210 */ /* 0x000fc80007ffe0ff */
[----:B------:R-:W-:Y:S01]  /*10c0*/  LEA R13, R13, R2, 0x1 ;  /* 0x000000020d0d7211 */ /* 0x000fe200078e08ff */
[----:B------:R-:W2:Y:S01]  /*10d0*/  LDL.U16 R11, [R11] ;  /* 0x000000000b0b7983 */ /* 0x000ea20000100400 */
[----:B------:R-:W-:Y:S01]  /*10e0*/  IADD3 R7, PT, PT, R7, -0x3, RZ ;  /* 0xfffffffd07077810 */ /* 0x000fe20007ffe0ff */
[----:B------:R-:W-:-:S03]  /*10f0*/  IMAD R14, R19, 0x2, R2 ;  /* 0x00000002130e7824 */ /* 0x000fc600078e0202 */
[----:B------:R-:W3:Y:S01]  /*1100*/  LDL.U16 R13, [R13] ;  /* 0x000000000d0d7983 */ /* 0x000ee20000100400 */
[----:B------:R-:W-:-:S03]  /*1110*/  LEA R18, R7, R2, 0x1 ;  /* 0x0000000207127211 */ /* 0x000fc600078e08ff */
[----:B------:R-:W4:Y:S01]  /*1120*/  LDL.U16 R14, [R14] ;  /* 0x000000000e0e7983 */ /* 0x000f220000100400 */
[----:B-1----:R-:W-:-:S03]  /*1130*/  IMAD.WIDE.U32 R4, R10, 0x4, R4 ;  /* 0x000000040a047825 */ /* 0x002fc600078e0004 */
        /* <DEDUP_REMOVED lines=9> */
[----:B-1---5:R-:W-:-:S04]  /*11d0*/  FFMA R6, R6, R11, R15 ;  /* 0x0000000b06067223 */ /* 0x022fc8000000000f */
[----:B--2---:R-:W-:-:S03]  /*11e0*/  FFMA R6, R7, R12, R6 ;  /* 0x0000000c07067223 */ /* 0x004fc60000000006 */
[----:B------:R-:W1:Y:S01]  /*11f0*/  I2F.S16 R20, R18 ;  /* 0x0000001200147306 */ /* 0x000e620000101400 */
[----:B---3--:R-:W-:-:S04]  /*1200*/  FFMA R6, R19, R16, R6 ;  /* 0x0000001013067223 */ /* 0x008fc80000000006 */
[----:B-1----:R-:W-:-:S07]  /*1210*/  FFMA R15, R21, R20, R6 ;  /* 0x00000014150f7223 */ /* 0x002fce0000000006 */
.L_x_43:
[----:B------:R-:W-:Y:S05]  /*1220*/  @!P1 BRA `(.L_x_41) ;  /* 0x0000000000609947 */ /* 0x000fea0003800000 */
[----:B-1----:R-:W1:Y:S01]  /*1230*/  LDC.64 R4, c[0x4][0x10] ;  /* 0x01000400ff047b82 */ /* 0x002e620000000a00 */
[----:B------:R-:W-:-:S05]  /*1240*/  IADD3 R13, PT, PT, -R10, R3, RZ ;  /* 0x000000030a0d7210 */ /* 0x000fca0007ffe1ff */
[----:B------:R-:W-:-:S06]  /*1250*/  IMAD R7, R13, 0x2, R2 ;  /* 0x000000020d077824 */ /* 0x000fcc00078e0202 */
[----:B------:R-:W2:Y:S01]  /*1260*/  LDL.U16 R7, [R7] ;  /* 0x0000000007077983 */ /* 0x000ea20000100400 */
[----:B-1----:R-:W-:-:S05]  /*1270*/  IMAD.WIDE.U32 R4, R10, 0x4, R4 ;  /* 0x000000040a047825 */ /* 0x002fca00078e0004 */
[----:B------:R-:W3:Y:S01]  /*1280*/  LDG.E R6, desc[UR6][R4.64] ;  /* 0x0000000604067981 */ /* 0x000ee2000c1e1900 */
[----:B------:R-:W-:Y:S01]  /*1290*/  ISETP.NE.AND P0, PT, R9, 0x1, PT ;  /* 0x000000010900780c */ /* 0x000fe20003f05270 */
[----:B--2---:R-:W3:Y:S02]  /*12a0*/  I2F.S16 R11, R7 ;  /* 0x00000007000b7306 */ /* 0x004ee40000101400 */
[----:B---3-5:R-:W-:-:S10]  /*12b0*/  FFMA R15, R6, R11, R15 ;  /* 0x0000000b060f7223 */ /* 0x028fd4000000000f */
[----:B------:R-:W-:Y:S05]  /*12c0*/  @!P0 BRA `(.L_x_41) ;  /* 0x0000000000388947 */ /* 0x000fea0003800000 */
[----:B------:R-:W-:Y:S01]  /*12d0*/  ISETP.NE.AND P0, PT, R9, 0x2, PT ;  /* 0x000000020900780c */ /* 0x000fe20003f05270 */
[----:B------:R-:W2:Y:S01]  /*12e0*/  LDG.E R6, desc[UR6][R4.64+0x4] ;  /* 0x0000040604067981 */ /* 0x000ea2000c1e1900 */
[----:B------:R-:W-:-:S04]  /*12f0*/  LOP3.LUT R10, RZ, R10, RZ, 0x33, !PT ;  /* 0x0000000aff0a7212 */ /* 0x000fc800078e33ff */
[----:B------:R-:W-:-:S04]  /*1300*/  IADD3 R7, PT, PT, R10, R3, RZ ;  /* 0x000000030a077210 */ /* 0x000fc80007ffe0ff */
[----:B------:R-:W-:-:S03]  /*1310*/  LEA R7, R7, R2, 0x1 ;  /* 0x0000000207077211 */ /* 0x000fc600078e08ff */
[----:B------:R-:W-:Y:S01]  /*1320*/  @P0 IADD3 R9, PT, PT, R13, -0x2, RZ ;  /* 0xfffffffe0d090810 */ /* 0x000fe20007ffe0ff */
[----:B------:R-:W3:Y:S04]  /*1330*/  @P0 LDG.E R10, desc[UR6][R4.64+0x8] ;  /* 0x00000806040a0981 */ /* 0x000ee8000c1e1900 */
[----:B------:R-:W-:Y:S01]  /*1340*/  @P0 IMAD R11, R9, 0x2, R2 ;  /* 0x00000002090b0824 */ /* 0x000fe200078e0202 */
[----:B------:R-:W4:Y:S05]  /*1350*/  LDL.U16 R7, [R7] ;  /* 0x0000000007077983 */ /* 0x000f2a0000100400 */
[----:B------:R-:W5:Y:S01]  /*1360*/  @P0 LDL.U16 R11, [R11] ;  /* 0x000000000b0b0983 */ /* 0x000f620000100400 */
[----:B----4-:R-:W2:Y:S08]  /*1370*/  I2F.S16 R9, R7 ;  /* 0x0000000700097306 */ /* 0x010eb00000101400 */
[----:B-----5:R-:W3:Y:S01]  /*1380*/  @P0 I2F.S16 R12, R11 ;  /* 0x0000000b000c0306 */ /* 0x020ee20000101400 */
[----:B--2---:R-:W-:-:S04]  /*1390*/  FFMA R15, R6, R9, R15 ;  /* 0x00000009060f7223 */ /* 0x004fc8000000000f */
[----:B---3--:R-:W-:-:S07]  /*13a0*/  @P0 FFMA R15, R10, R12, R15 ;  /* 0x0000000c0a0f0223 */ /* 0x008fce000000000f */
.L_x_41:
[----:B-----5:R3:W-:Y:S01]  /*13b0*/  STL [R8], R15 ;  /* 0x0000000f08007387 */ /* 0x0207e20000100800 */
[----:B------:R-:W-:-:S04]  /*13c0*/  IADD3 R3, PT, PT, R3, 0x1, RZ ;  /* 0x0000000103037810 */ /* 0x000fc80007ffe0ff */
[----:B------:R-:W-:-:S13]  /*13d0*/  ISETP.NE.AND P0, PT, R3, 0xea6, PT ;  /* 0x00000ea60300780c */ /* 0x000fda0003f05270 */
[----:B---3--:R-:W-:Y:S05]  /*13e0*/  @P0 BRA `(.L_x_44) ;  /* 0xfffffff000480947 */ /* 0x008fea000383ffff */
[----:B------:R-:W2:Y:S01]  /*13f0*/  LDL.64 R14, [R1+0x1d50] ;  /* 0x001d5000010e7983 */ /* 0x000ea20000100a00 */
[----:B------:R-:W3:Y:S03]  /*1400*/  LDCU.64 UR4, c[0x0][0x380] ;  /* 0x00007000ff0477ac */ /* 0x000ee60008000a00 */
[----:B-1----:R-:W4:Y:S04]  /*1410*/  LDL.64 R8, [R1+0x1d58] ;  /* 0x001d580001087983 */ /* 0x002f280000100a00 */
[----:B------:R-:W5:Y:S01]  /*1420*/  LDL.64 R12, [R1+0x1d60] ;  /* 0x001d6000010c7983 */ /* 0x000f620000100a00 */
[C---:B------:R-:W-:Y:S01]  /*1430*/  VIADD R7, R17.reuse, 0x1000 ;  /* 0x0000100011077836 */ /* 0x040fe20000000000 */
[----:B------:R-:W-:-:S02]  /*1440*/  IADD3 R11, PT, PT, R17, 0x2000, RZ ;  /* 0x00002000110b7810 */ /* 0x000fc40007ffe0ff */
[----:B------:R-:W-:Y:S01]  /*1450*/  IADD3 R0, PT, PT, R1, 0x1d68, RZ ;  /* 0x00001d6801007810 */ /* 0x000fe20007ffe0ff */
[----:B---3--:R-:W-:-:S04]  /*1460*/  UIADD3 UR4, UP0, UPT, UR4, 0x2000, URZ ;  /* 0x0000200004047890 */ /* 0x008fc8000ff1e0ff */
[----:B------:R-:W-:Y:S02]  /*1470*/  UIADD3.X UR5, UPT, UPT, URZ, UR5, URZ, UP0, !UPT ;  /* 0x00000005ff057290 */ /* 0x000fe400087fe4ff */
[----:B------:R-:W-:Y:S01]  /*1480*/  MOV R2, UR4 ;  /* 0x0000000400027c02 */ /* 0x000fe20008000f00 */
[----:B------:R-:W-:-:S03]  /*1490*/  UMOV UR4, 0x6 ;  /* 0x0000000600047882 */ /* 0x000fc60000000000 */
[----:B------:R-:W-:-:S03]  /*14a0*/  MOV R3, UR5 ;  /* 0x0000000500037c02 */ /* 0x000fc60008000f00 */
[C---:B------:R-:W-:Y:S01]  /*14b0*/  IMAD.WIDE R4, R17.reuse, 0x4, R2 ;  /* 0x0000000411047825 */ /* 0x040fe200078e0202 */
[----:B------:R-:W-:-:S03]  /*14c0*/  IADD3 R17, PT, PT, R17, 0x3000, RZ ;  /* 0x0000300011117810 */ /* 0x000fc60007ffe0ff */
[----:B------:R-:W-:-:S04]  /*14d0*/  IMAD.WIDE R6, R7, 0x4, R2 ;  /* 0x0000000407067825 */ /* 0x000fc800078e0202 */
[----:B------:R-:W-:Y:S01]  /*14e0*/  IMAD.WIDE R10, R11, 0x4, R2 ;  /* 0x000000040b0a7825 */ /* 0x000fe200078e0202 */
[----:B--2---:R1:W-:Y:S04]  /*14f0*/  STG.E desc[UR6][R4.64+-0x2000], R14 ;  /* 0xffe0000e04007986 */ /* 0x0043e8000c101906 */
[----:B------:R1:W-:Y:S04]  /*1500*/  STG.E desc[UR6][R4.64], R15 ;  /* 0x0000000f04007986 */ /* 0x0003e8000c101906 */
[----:B----4-:R1:W-:Y:S04]  /*1510*/  STG.E desc[UR6][R6.64+-0x2000], R8 ;  /* 0xffe0000806007986 */ /* 0x0103e8000c101906 */
[----:B------:R1:W-:Y:S04]  /*1520*/  STG.E desc[UR6][R6.64], R9 ;  /* 0x0000000906007986 */ /* 0x0003e8000c101906 */
[----:B-----5:R1:W-:Y:S04]  /*1530*/  STG.E desc[UR6][R10.64+-0x2000], R12 ;  /* 0xffe0000c0a007986 */ /* 0x0203e8000c101906 */
[----:B------:R1:W-:Y:S02]  /*1540*/  STG.E desc[UR6][R10.64], R13 ;  /* 0x0000000d0a007986 */ /* 0x0003e4000c101906 */
.L_x_45:
[----:B-12---:R-:W2:Y:S04]  /*1550*/  LDL.64 R4, [R0] ;  /* 0x0000000000047983 */ /* 0x006ea80000100a00 */
[----:B------:R-:W3:Y:S04]  /*1560*/  LDL.64 R12, [R0+0x8] ;  /* 0x00000800000c7983 */ /* 0x000ee80000100a00 */
[----:B------:R-:W4:Y:S04]  /*1570*/  LDL.64 R18, [R0+0x10] ;  /* 0x0000100000127983 */ /* 0x000f280000100a00 */
[----:B------:R-:W5:Y:S04]  /*1580*/  LDL.64 R26, [R0+0x18] ;  /* 0x00001800001a7983 */ /* 0x000f680000100a00 */
[----:B------:R-:W5:Y:S04]  /*1590*/  LDL.64 R24, [R0+0x20] ;  /* 0x0000200000187983 */ /* 0x000f680000100a00 */
[----:B------:R-:W5:Y:S04]  /*15a0*/  LDL.64 R14, [R0+0x28] ;  /* 0x00002800000e7983 */ /* 0x000f680000100a00 */
[----:B------:R-:W5:Y:S04]  /*15b0*/  LDL.64 R6, [R0+0x30] ;  /* 0x0000300000067983 */ /* 0x000f680000100a00 */
[----:B------:R-:W5:Y:S01]  /*15c0*/  LDL.64 R22, [R0+0x38] ;  /* 0x0000380000167983 */ /* 0x000f620000100a00 */
[----:B------:R-:W-:-:S03]  /*15d0*/  IMAD.WIDE R10, R17, 0x4, R2 ;  /* 0x00000004110a7825 */ /* 0x000fc600078e0202 */
[----:B------:R-:W5:Y:S01]  /*15e0*/  LDL.64 R8, [R0+0x40] ;  /* 0x0000400000087983 */ /* 0x000f620000100a00 */
[C---:B------:R-:W-:Y:S01]  /*15f0*/  VIADD R29, R17.reuse, 0x1000 ;  /* 0x00001000111d7836 */ /* 0x040fe20000000000 */
[----:B------:R-:W-:-:S03]  /*1600*/  IADD3 R21, PT, PT, R17, 0x2000, RZ ;  /* 0x0000200011157810 */ /* 0x000fc60007ffe0ff */
[--C-:B------:R-:W-:Y:S01]  /*1610*/  IMAD.WIDE R28, R29, 0x4, R2.reuse ;  /* 0x000000041d1c7825 */ /* 0x100fe200078e0202 */
[----:B------:R-:W-:Y:S01]  /*1620*/  IADD3 R16, PT, PT, R17, 0x3000, RZ ;  /* 0x0000300011107810 */ /* 0x000fe20007ffe0ff */
[----:B--2---:R-:W-:Y:S04]  /*1630*/  STG.E desc[UR6][R10.64+-0x2000], R4 ;  /* 0xffe000040a007986 */ /* 0x004fe8000c101906 */
[----:B------:R1:W-:Y:S04]  /*1640*/  STG.E desc[UR6][R10.64], R5 ;  /* 0x000000050a007986 */ /* 0x0003e8000c101906 */
[----:B---3--:R-:W-:Y:S04]  /*1650*/  STG.E desc[UR6][R28.64+-0x2000], R12 ;  /* 0xffe0000c1c007986 */ /* 0x008fe8000c101906 */
[----:B------:R2:W-:Y:S04]  /*1660*/  STG.E desc[UR6][R28.64], R13 ;  /* 0x0000000d1c007986 */ /* 0x0005e8000c101906 */
[----:B-1----:R-:W3:Y:S04]  /*1670*/  LDL.64 R4, [R0+0x48] ;  /* 0x0000480000047983 */ /* 0x002ee80000100a00 */
[----:B------:R-:W3:Y:S01]  /*1680*/  LDL.64 R10, [R0+0x58] ;  /* 0x00005800000a7983 */ /* 0x000ee20000100a00 */
[----:B--2---:R-:W-:-:S03]  /*1690*/  IMAD.WIDE R28, R21, 0x4, R2 ;  /* 0x00000004151c7825 */ /* 0x004fc600078e0202 */
[----:B------:R-:W2:Y:S04]  /*16a0*/  LDL.64 R12, [R0+0x60] ;  /* 0x00006000000c7983 */ /* 0x000ea80000100a00 */
[----:B------:R-:W2:Y:S04]  /*16b0*/  LDL.64 R20, [R0+0x50] ;  /* 0x0000500000147983 */ /* 0x000ea80000100a00 */
[----:B----4-:R-:W-:Y:S04]  /*16c0*/  STG.E desc[UR6][R28.64+-0x2000], R18 ;  /* 0xffe000121c007986 */ /* 0x010fe8000c101906 */
[----:B------:R1:W-:Y:S02]  /*16d0*/  STG.E desc[UR6][R28.64], R19 ;  /* 0x000000131c007986 */ /* 0x0003e4000c101906 */
[----:B-1----:R-:W-:Y:S01]  /*16e0*/  IMAD.WIDE R28, R16, 0x4, R2 ;  /* 0x00000004101c7825 */ /* 0x002fe200078e0202 */
[----:B------:R-:W-:-:S05]  /*16f0*/  IADD3 R16, PT, PT, R17, 0x4000, RZ ;  /* 0x0000400011107810 */ /* 0x000fca0007ffe0ff */
[----:B------:R-:W-:Y:S01]  /*1700*/  IMAD.WIDE R18, R16, 0x4, R2 ;  /* 0x0000000410127825 */ /* 0x000fe200078e0202 */
[----:B-----5:R-:W-:Y:S04]  /*1710*/  STG.E desc[UR6][R28.64+-0x2000], R26 ;  /* 0xffe0001a1c007986 */ /* 0x020fe8000c101906 */
[----:B------:R1:W-:Y:S01]  /*1720*/  STG.E desc[UR6][R28.64], R27 ;  /* 0x0000001b1c007986 */ /* 0x0003e2000c101906 */
[----:B------:R-:W-:-:S03]  /*1730*/  VIADD R16, R17, 0x5000 ;  /* 0x0000500011107836 */ /* 0x000fc60000000000 */
[----:B------:R-:W-:Y:S04]  /*1740*/  STG.E desc[UR6][R18.64+-0x2000], R24 ;  /* 0xffe0001812007986 */ /* 0x000fe8000c101906 */
[----:B------:R4:W-:Y:S04]  /*1750*/  STG.E desc[UR6][R18.64], R25 ;  /* 0x0000001912007986 */ /* 0x0009e8000c101906 */
[----:B-1----:R-:W5:Y:S04]  /*1760*/  LDL.64 R28, [R0+0x70] ;  /* 0x00007000001c7983 */ /* 0x002f680000100a00 */
[----:B------:R-:W5:Y:S04]  /*1770*/  LDL.64 R26, [R0+0x78] ;  /* 0x00007800001a7983 */ /* 0x000f680000100a00 */
[----:B----4-:R-:W4:Y:S01]  /*1780*/  LDL.64 R18, [R0+0x68] ;  /* 0x0000680000127983 */ /* 0x010f220000100a00 */
[----:B------:R-:W-:Y:S01]  /*1790*/  IMAD.WIDE R24, R16, 0x4, R2 ;  /* 0x0000000410187825 */ /* 0x000fe200078e0202 */
[----:B------:R-:W-:-:S04]  /*17a0*/  IADD3 R16, PT, PT, R17, 0x6000, RZ ;  /* 0x0000600011107810 */ /* 0x000fc80007ffe0ff */
[----:B------:R-:W-:Y:S04]  /*17b0*/  STG.E desc[UR6][R24.64+-0x2000], R14 ;  /* 0xffe0000e18007986 */ /* 0x000fe8000c101906 */
[----:B------:R1:W-:Y:S02]  /*17c0*/  STG.E desc[UR6][R24.64], R15 ;  /* 0x0000000f18007986 */ /* 0x0003e4000c101906 */
[--C-:B-1----:R-:W-:Y:S01]  /*17d0*/  IMAD.WIDE R14, R16, 0x4, R2.reuse ;  /* 0x00000004100e7825 */ /* 0x102fe200078e0202 */
[----:B------:R-:W-:Y:S01]  /*17e0*/  IADD3 R16, PT, PT, R17, 0x7000, RZ ;  /* 0x0000700011107810 */ /* 0x000fe20007ffe0ff */
[----:B------:R-:W5:Y:S04]  /*17f0*/  LDL.64 R24, [R0+0x80] ;  /* 0x0000800000187983 */ /* 0x000f680000100a00 */
[----:B------:R-:W-:Y:S04]  /*1800*/  STG.E desc[UR6][R14.64+-0x2000], R6 ;  /* 0xffe000060e007986 */ /* 0x000fe8000c101906 */
[----:B------:R1:W-:Y:S02]  /*1810*/  STG.E desc[UR6][R14.64], R7 ;  /* 0x000000070e007986 */ /* 0x0003e4000c101906 */
[----:B-1----:R-:W-:-:S02]  /*1820*/  IMAD.WIDE R6, R16, 0x4, R2 ;  /* 0x0000000410067825 */ /* 0x002fc400078e0202 */
[----:B------:R-:W5:Y:S04]  /*1830*/  LDL.64 R14, [R0+0x88] ;  /* 0x00008800000e7983 */ /* 0x000f680000100a00 */
[----:B------:R-:W-:Y:S04]  /*1840*/  STG.E desc[UR6][R6.64+-0x2000], R22 ;  /* 0xffe0001606007986 */ /* 0x000fe8000c101906 */
[----:B------:R1:W-:Y:S04]  /*1850*/  STG.E desc[UR6][R6.64], R23 ;  /* 0x0000001706007986 */ /* 0x0003e8000c101906 */
[----:B-1----:R-:W5:Y:S01]  /*1860*/  LDL.64 R6, [R0+0x90] ;  /* 0x0000900000067983 */ /* 0x002f620000100a00 */
[----:B------:R-:W-:-:S05]  /*1870*/  IADD3 R16, PT, PT, R17, 0x8000, RZ ;  /* 0x0000800011107810 */ /* 0x000fca0007ffe0ff */
[----:B------:R-:W-:-:S04]  /*1880*/  IMAD.WIDE R22, R16, 0x4, R2 ;  /* 0x0000000410167825 */ /* 0x000fc800078e0202 */
[C---:B------:R-:W-:Y:S01]  /*1890*/  VIADD R16, R17.reuse, 0x9000 ;  /* 0x0000900011107836 */ /* 0x040fe20000000000 */
[----:B------:R-:W-:Y:S04]  /*18a0*/  STG.E desc[UR6][R22.64+-0x2000], R8 ;  /* 0xffe0000816007986 */ /* 0x000fe8000c101906 */
[----:B------:R1:W-:Y:S02]  /*18b0*/  STG.E desc[UR6][R22.64], R9 ;  /* 0x0000000916007986 */ /* 0x0003e4000c101906 */
[--C-:B-1----:R-:W-:Y:S01]  /*18c0*/  IMAD.WIDE R22, R16, 0x4, R2.reuse ;  /* 0x0000000410167825 */ /* 0x102fe200078e0202 */
[C---:B------:R-:W-:Y:S01]  /*18d0*/  IADD3 R16, PT, PT, R17.reuse, 0xa000, RZ ;  /* 0x0000a00011107810 */ /* 0x040fe20007ffe0ff */
[----:B------:R-:W5:Y:S04]  /*18e0*/  LDL.64 R8, [R0+0x98] ;  /* 0x0000980000087983 */ /* 0x000f680000100a00 */
[----:B---3--:R-:W-:Y:S04]  /*18f0*/  STG.E desc[UR6][R22.64+-0x2000], R4 ;  /* 0xffe0000416007986 */ /* 0x008fe8000c101906 */
[----:B------:R1:W-:Y:S02]  /*1900*/  STG.E desc[UR6][R22.64], R5 ;  /* 0x0000000516007986 */ /* 0x0003e4000c101906 */
[----:B-1----:R-:W-:Y:S01]  /*1910*/  IMAD.WIDE R4, R16, 0x4, R2 ;  /* 0x0000000410047825 */ /* 0x002fe200078e0202 */
[----:B------:R-:W-:-:S04]  /*1920*/  IADD3 R16, PT, PT, R17, 0xb000, RZ ;  /* 0x0000b00011107810 */ /* 0x000fc80007ffe0ff */
[----:B--2---:R-:W-:Y:S04]  /*1930*/  STG.E desc[UR6][R4.64+-0x2000], R20 ;  /* 0xffe0001404007986 */ /* 0x004fe8000c101906 */
[----:B------:R1:W-:Y:S01]  /*1940*/  STG.E desc[UR6][R4.64], R21 ;  /* 0x0000001504007986 */ /* 0x0003e2000c101906 */
[C---:B------:R-:W-:Y:S02]  /*1950*/  VIADD R23, R17.reuse, 0xd000 ;  /* 0x0000d00011177836 */ /* 0x040fe40000000000 */
[--C-:B-1----:R-:W-:Y:S01]  /*1960*/  IMAD.WIDE R20, R16, 0x4, R2.reuse ;  /* 0x0000000410147825 */ /* 0x102fe200078e0202 */
[----:B------:R-:W-:Y:S01]  /*1970*/  IADD3 R16, PT, PT, R17, 0xc000, RZ ;  /* 0x0000c00011107810 */ /* 0x000fe20007ffe0ff */
[----:B------:R-:W2:Y:S04]  /*1980*/  LDL.64 R4, [R0+0xa0] ;  /* 0x0000a00000047983 */ /* 0x000ea80000100a00 */
[----:B------:R-:W-:Y:S04]  /*1990*/  STG.E desc[UR6][R20.64+-0x2000], R10 ;  /* 0xffe0000a14007986 */ /* 0x000fe8000c101906 */
[----:B------:R1:W-:Y:S01]  /*19a0*/  STG.E desc[UR6][R20.64], R11 ;  /* 0x0000000b14007986 */ /* 0x0003e2000c101906 */
[----:B------:R-:W-:-:S04]  /*19b0*/  IMAD.WIDE R22, R23, 0x4, R2 ;  /* 0x0000000417167825 */ /* 0x000fc800078e0202 */
[--C-:B-1----:R-:W-:Y:S01]  /*19c0*/  IMAD.WIDE R10, R16, 0x4, R2.reuse ;  /* 0x00000004100a7825 */ /* 0x102fe200078e0202 */
[C---:B------:R-:W-:Y:S02]  /*19d0*/  IADD3 R16, PT, PT, R17.reuse, 0xe000, RZ ;  /* 0x0000e00011107810 */ /* 0x040fe40007ffe0ff */
[----:B------:R-:W-:Y:S02]  /*19e0*/  IADD3 R21, PT, PT, R17, 0xf000, RZ ;  /* 0x0000f00011157810 */ /* 0x000fe40007ffe0ff */
[----:B------:R-:W-:Y:S04]  /*19f0*/  STG.E desc[UR6][R10.64+-0x2000], R12 ;  /* 0xffe0000c0a007986 */ /* 0x000fe8000c101906 */
[----:B------:R1:W-:Y:S01]  /*1a00*/  STG.E desc[UR6][R10.64], R13 ;  /* 0x0000000d0a007986 */ /* 0x0003e2000c101906 */
[----:B------:R-:W-:-:S03]  /*1a10*/  IMAD.WIDE R20, R21, 0x4, R2 ;  /* 0x0000000415147825 */ /* 0x000fc600078e0202 */
[----:B----4-:R-:W-:Y:S04]  /*1a20*/  STG.E desc[UR6][R22.64+-0x2000], R18 ;  /* 0xffe0001216007986 */ /* 0x010fe8000c101906 */
[----:B------:R3:W-:Y:S04]  /*1a30*/  STG.E desc[UR6][R22.64], R19 ;  /* 0x0000001316007986 */ /* 0x0007e8000c101906 */
[----:B-1----:R-:W4:Y:S04]  /*1a40*/  LDL.64 R10, [R0+0xa8] ;  /* 0x0000a800000a7983 */ /* 0x002f280000100a00 */
[----:B------:R-:W4:Y:S01]  /*1a50*/  LDL.64 R12, [R0+0xb0] ;  /* 0x0000b000000c7983 */ /* 0x000f220000100a00 */
[----:B---3--:R-:W-:Y:S01]  /*1a60*/  IMAD.WIDE R22, R16, 0x4, R2 ;  /* 0x0000000410167825 */ /* 0x008fe200078e0202 */
[----:B------:R-:W-:-:S02]  /*1a70*/  IADD3 R16, PT, PT, R17, 0x10000, RZ ;  /* 0x0001000011107810 */ /* 0x000fc40007ffe0ff */
[----:B------:R-:W3:Y:S04]  /*1a80*/  LDL.64 R18, [R0+0xb8] ;  /* 0x0000b80000127983 */ /* 0x000ee80000100a00 */
[----:B-----5:R-:W-:Y:S04]  /*1a90*/  STG.E desc[UR6][R22.64+-0x2000], R28 ;  /* 0xffe0001c16007986 */ /* 0x020fe8000c101906 */
[----:B------:R1:W-:Y:S04]  /*1aa0*/  STG.E desc[UR6][R22.64], R29 ;  /* 0x0000001d16007986 */ /* 0x0003e8000c101906 */
[----:B------:R-:W-:Y:S04]  /*1ab0*/  STG.E desc[UR6][R20.64+-0x2000], R26 ;  /* 0xffe0001a14007986 */ /* 0x000fe8000c101906 */
[----:B------:R5:W-:Y:S04]  /*1ac0*/  STG.E desc[UR6][R20.64], R27 ;  /* 0x0000001b14007986 */ /* 0x000be8000c101906 */
[----:B-1----:R-:W3:Y:S01]  /*1ad0*/  LDL.64 R28, [R0+0xc8] ;  /* 0x0000c800001c7983 */ /* 0x002ee20000100a00 */
[----:B-----5:R-:W-:-:S03]  /*1ae0*/  IMAD.WIDE R26, R16, 0x4, R2 ;  /* 0x00000004101a7825 */ /* 0x020fc600078e0202 */
[----:B------:R-:W5:Y:S01]  /*1af0*/  LDL.64 R20, [R0+0xc0] ;  /* 0x0000c00000147983 */ /* 0x000f620000100a00 */
[----:B------:R-:W-:-:S03]  /*1b00*/  VIADD R16, R17, 0x11000 ;  /* 0x0001100011107836 */ /* 0x000fc60000000000 */
[----:B------:R-:W-:Y:S01]  /*1b10*/  STG.E desc[UR6][R26.64+-0x2000], R24 ;  /* 0xffe000181a007986 */ /* 0x000fe2000c101906 */
[----:B------:R-:W-:-:S03]  /*1b20*/  IMAD.WIDE R22, R16, 0x4, R2 ;  /* 0x0000000410167825 */ /* 0x000fc600078e0202 */
[----:B------:R1:W-:Y:S01]  /*1b30*/  STG.E desc[UR6][R26.64], R25 ;  /* 0x000000191a007986 */ /* 0x0003e2000c101906 */
[----:B------:R-:W-:-:S03]  /*1b40*/  IADD3 R16, PT, PT, R17, 0x12000, RZ ;  /* 0x0001200011107810 */ /* 0x000fc60007ffe0ff */
[----:B------:R-:W-:Y:S04]  /*1b50*/  STG.E desc[UR6][R22.64+-0x2000], R14 ;  /* 0xffe0000e16007986 */ /* 0x000fe8000c101906 */
[----:B------:R0:W-:Y:S04]  /*1b60*/  STG.E desc[UR6][R22.64], R15 ;  /* 0x0000000f16007986 */ /* 0x0001e8000c101906 */
[----:B-1----:R-:W5:Y:S04]  /*1b70*/  LDL.64 R26, [R0+0xd0] ;  /* 0x0000d000001a7983 */ /* 0x002f680000100a00 */
[----:B------:R-:W5:Y:S01]  /*1b80*/  LDL.64 R24, [R0+0xd8] ;  /* 0x0000d80000187983 */ /* 0x000f620000100a00 */
[----:B0-----:R-:W-:-:S05]  /*1b90*/  IMAD.WIDE R14, R16, 0x4, R2 ;  /* 0x00000004100e7825 */ /* 0x001fca00078e0202 */
[----:B------:R-:W-:Y:S04]  /*1ba0*/  STG.E desc[UR6][R14.64+-0x2000], R6 ;  /* 0xffe000060e007986 */ /* 0x000fe8000c101906 */
[----:B------:R0:W-:Y:S04]  /*1bb0*/  STG.E desc[UR6][R14.64], R7 ;  /* 0x000000070e007986 */ /* 0x0001e8000c101906 */
[----:B0-----:R-:W5:Y:S01]  /*1bc0*/  LDL.64 R6, [R0+0xe0] ;  /* 0x0000e00000067983 */ /* 0x001f620000100a00 */
[----:B------:R-:W-:-:S03]  /*1bd0*/  IADD3 R16, PT, PT, R17, 0x13000, RZ ;  /* 0x0001300011107810 */ /* 0x000fc60007ffe0ff */
[----:B------:R-:W5:Y:S02]  /*1be0*/  LDL.64 R14, [R0+0xe8] ;  /* 0x0000e800000e7983 */ /* 0x000f640000100a00 */
[----:B------:R-:W-:Y:S01]  /*1bf0*/  IMAD.WIDE R22, R16, 0x4, R2 ;  /* 0x0000000410167825 */ /* 0x000fe200078e0202 */
[----:B------:R-:W-:-:S04]  /*1c00*/  IADD3 R16, PT, PT, R17, 0x14000, RZ ;  /* 0x0001400011107810 */ /* 0x000fc80007ffe0ff */
[----:B------:R-:W-:Y:S04]  /*1c10*/  STG.E desc[UR6][R22.64+-0x2000], R8 ;  /* 0xffe0000816007986 */ /* 0x000fe8000c101906 */
[----:B------:R0:W-:Y:S02]  /*1c20*/  STG.E desc[UR6][R22.64], R9 ;  /* 0x0000000916007986 */ /* 0x0001e4000c101906 */
[----:B0-----:R-:W-:-:S04]  /*1c30*/  IMAD.WIDE R8, R16, 0x4, R2 ;  /* 0x0000000410087825 */ /* 0x001fc800078e0202 */
[----:B------:R-:W-:-:S04]  /*1c40*/  VIADD R16, R17, 0x15000 ;  /* 0x0001500011107836 */ /* 0x000fc80000000000 */
[----:B------:R-:W-:Y:S01]  /*1c50*/  IMAD.WIDE R22, R16, 0x4, R2 ;  /* 0x0000000410167825 */ /* 0x000fe200078e0202 */
[C---:B------:R-:W-:Y:S01]  /*1c60*/  IADD3 R16, PT, PT, R17.reuse, 0x16000, RZ ;  /* 0x0001600011107810 */ /* 0x040fe20007ffe0ff */
[----:B--2---:R0:W-:Y:S04]  /*1c70*/  STG.E desc[UR6][R8.64], R5 ;  /* 0x0000000508007986 */ /* 0x0041e8000c101906 */
[----:B------:R1:W-:Y:S01]  /*1c80*/  STG.E desc[UR6][R8.64+-0x2000], R4 ;  /* 0xffe0000408007986 */ /* 0x0003e2000c101906 */
[----:B0-----:R-:W-:-:S03]  /*1c90*/  IADD3 R5, PT, PT, R17, 0x17000, RZ ;  /* 0x0001700011057810 */ /* 0x001fc60007ffe0ff */
[----:B-1----:R-:W2:Y:S04]  /*1ca0*/  LDL.64 R8, [R0+0xf8] ;  /* 0x0000f80000087983 */ /* 0x002ea80000100a00 */
[----:B----4-:R-:W-:Y:S04]  /*1cb0*/  STG.E desc[UR6][R22.64+-0x2000], R10 ;  /* 0xffe0000a16007986 */ /* 0x010fe8000c101906 */
[----:B------:R0:W-:Y:S02]  /*1cc0*/  STG.E desc[UR6][R22.64], R11 ;  /* 0x0000000b16007986 */ /* 0x0001e4000c101906 */
[----:B0-----:R-:W-:Y:S01]  /*1cd0*/  IMAD.WIDE R10, R16, 0x4, R2 ;  /* 0x00000004100a7825 */ /* 0x001fe200078e0202 */
[----:B------:R-:W-:-:S03]  /*1ce0*/  IADD3 R16, PT, PT, R17, 0x18000, RZ ;  /* 0x0001800011107810 */ /* 0x000fc60007ffe0ff */
[--C-:B------:R-:W-:Y:S01]  /*1cf0*/  IMAD.WIDE R22, R5, 0x4, R2.reuse ;  /* 0x0000000405167825 */ /* 0x100fe200078e0202 */
[----:B------:R-:W-:Y:S04]  /*1d00*/  STG.E desc[UR6][R10.64+-0x2000], R12 ;  /* 0xffe0000c0a007986 */ /* 0x000fe8000c101906 */
[----:B------:R0:W-:Y:S04]  /*1d10*/  STG.E desc[UR6][R10.64], R13 ;  /* 0x0000000d0a007986 */ /* 0x0001e8000c101906 */
[----:B------:R-:W4:Y:S04]  /*1d20*/  LDL.64 R4, [R0+0xf0] ;  /* 0x0000f00000047983 */ /* 0x000f280000100a00 */
[----:B---3--:R1:W-:Y:S01]  /*1d30*/  STG.E desc[UR6][R22.64+-0x2000], R18 ;  /* 0xffe0001216007986 */ /* 0x0083e2000c101906 */
[----:B0-----:R-:W-:Y:S01]  /*1d40*/  IMAD.WIDE R12, R16, 0x4, R2 ;  /* 0x00000004100c7825 */ /* 0x001fe200078e0202 */
[----:B------:R-:W-:-:S02]  /*1d50*/  IADD3 R16, PT, PT, R17, 0x1a000, RZ ;  /* 0x0001a00011107810 */ /* 0x000fc40007ffe0ff */
[----:B------:R-:W-:Y:S01]  /*1d60*/  STG.E desc[UR6][R22.64], R19 ;  /* 0x0000001316007986 */ /* 0x000fe2000c101906 */
[----:B-1----:R-:W-:-:S03]  /*1d70*/  VIADD R18, R17, 0x19000 ;  /* 0x0001900011127836 */ /* 0x002fc60000000000 */
[----:B-----5:R-:W-:Y:S01]  /*1d80*/  STG.E desc[UR6][R12.64+-0x2000], R20 ;  /* 0xffe000140c007986 */ /* 0x020fe2000c101906 */
[----:B------:R-:W-:-:S03]  /*1d90*/  IMAD.WIDE R10, R18, 0x4, R2 ;  /* 0x00000004120a7825 */ /* 0x000fc600078e0202 */
[----:B------:R0:W-:Y:S04]  /*1da0*/  STG.E desc[UR6][R12.64], R21 ;  /* 0x000000150c007986 */ /* 0x0001e8000c101906 */
[----:B------:R-:W-:Y:S04]  /*1db0*/  STG.E desc[UR6][R10.64+-0x2000], R28 ;  /* 0xffe0001c0a007986 */ /* 0x000fe8000c101906 */
[----:B------:R1:W-:Y:S01]  /*1dc0*/  STG.E desc[UR6][R10.64], R29 ;  /* 0x0000001d0a007986 */ /* 0x0003e2000c101906 */
[----:B0-----:R-:W-:Y:S01]  /*1dd0*/  IMAD.WIDE R12, R16, 0x4, R2 ;  /* 0x00000004100c7825 */ /* 0x001fe200078e0202 */
[----:B------:R-:W-:-:S02]  /*1de0*/  IADD3 R16, PT, PT, R17, 0x1b000, RZ ;  /* 0x0001b00011107810 */ /* 0x000fc40007ffe0ff */
[----:B------:R-:W3:Y:S04]  /*1df0*/  LDL.64 R18, [R0+0x108] ;  /* 0x0001080000127983 */ /* 0x000ee80000100a00 */
[----:B------:R0:W-:Y:S01]  /*1e00*/  STG.E desc[UR6][R12.64], R27 ;  /* 0x0000001b0c007986 */ /* 0x0001e2000c101906 */
[----:B------:R-:W-:-:S03]  /*1e10*/  IMAD.WIDE R20, R16, 0x4, R2 ;  /* 0x0000000410147825 */ /* 0x000fc600078e0202 */
[----:B-1----:R-:W5:Y:S04]  /*1e20*/  LDL.64 R10, [R0+0x100] ;  /* 0x00010000000a7983 */ /* 0x002f680000100a00 */
[----:B------:R1:W-:Y:S01]  /*1e30*/  STG.E desc[UR6][R12.64+-0x2000], R26 ;  /* 0xffe0001a0c007986 */ /* 0x0003e2000c101906 */
[----:B0-----:R-:W-:-:S03]  /*1e40*/  IADD3 R27, PT, PT, R17, 0x1c000, RZ ;  /* 0x0001c000111b7810 */ /* 0x001fc60007ffe0ff */
[----:B------:R-:W3:Y:S04]  /*1e50*/  LDL.64 R22, [R0+0x110] ;  /* 0x0001100000167983 */ /* 0x000ee80000100a00 */
[----:B------:R-:W3:Y:S01]  /*1e60*/  LDL.64 R28, [R0+0x130] ;  /* 0x00013000001c7983 */ /* 0x000ee20000100a00 */
[----:B-1----:R-:W-:-:S03]  /*1e70*/  IMAD.WIDE R26, R27, 0x4, R2 ;  /* 0x000000041b1a7825 */ /* 0x002fc600078e0202 */
[----:B------:R-:W-:Y:S04]  /*1e80*/  STG.E desc[UR6][R20.64+-0x2000], R24 ;  /* 0xffe0001814007986 */ /* 0x000fe8000c101906 */
[----:B------:R-:W3:Y:S04]  /*1e90*/  LDL.64 R12, [R0+0x118] ;  /* 0x00011800000c7983 */ /* 0x000ee80000100a00 */
[----:B------:R0:W-:Y:S04]  /*1ea0*/  STG.E desc[UR6][R20.64], R25 ;  /* 0x0000001914007986 */ /* 0x0001e8000c101906 */
[----:B------:R-:W-:Y:S04]  /*1eb0*/  STG.E desc[UR6][R26.64+-0x2000], R6 ;  /* 0xffe000061a007986 */ /* 0x000fe8000c101906 */
[----:B------:R1:W-:Y:S04]  /*1ec0*/  STG.E desc[UR6][R26.64], R7 ;  /* 0x000000071a007986 */ /* 0x0003e8000c101906 */
[----:B0-----:R-:W3:Y:S04]  /*1ed0*/  LDL.64 R20, [R0+0x120] ;  /* 0x0001200000147983 */ /* 0x001ee80000100a00 */
[----:B-1----:R0:W3:Y:S01]  /*1ee0*/  LDL.64 R6, [R0+0x128] ;  /* 0x0001280000067983 */ /* 0x0020e20000100a00 */
[C---:B------:R-:W-:Y:S01]  /*1ef0*/  VIADD R16, R17.reuse, 0x1d000 ;  /* 0x0001d00011107836 */ /* 0x040fe20000000000 */
[----:B------:R-:W-:-:S03]  /*1f00*/  IADD3 R24, PT, PT, R17, 0x1e000, RZ ;  /* 0x0001e00011187810 */ /* 0x000fc60007ffe0ff */
[----:B------:R-:W-:Y:S01]  /*1f10*/  IMAD.WIDE R26, R16, 0x4, R2 ;  /* 0x00000004101a7825 */ /* 0x000fe200078e0202 */
[----:B------:R-:W-:-:S03]  /*1f20*/  IADD3 R16, PT, PT, R17, 0x1f000, RZ ;  /* 0x0001f00011107810 */ /* 0x000fc60007ffe0ff */
[----:B------:R-:W-:Y:S01]  /*1f30*/  IMAD.WIDE R24, R24, 0x4, R2 ;  /* 0x0000000418187825 */ /* 0x000fe200078e0202 */
[----:B------:R1:W-:Y:S04]  /*1f40*/  STG.E desc[UR6][R26.64+-0x2000], R14 ;  /* 0xffe0000e1a007986 */ /* 0x0003e8000c101906 */
[----:B------:R0:W-:Y:S01]  /*1f50*/  STG.E desc[UR6][R26.64], R15 ;  /* 0x0000000f1a007986 */ /* 0x0001e2000c101906 */
[C---:B-1----:R-:W-:Y:S01]  /*1f60*/  IADD3 R14, PT, PT, R17.reuse, 0x22000, RZ ;  /* 0x00022000110e7810 */ /* 0x042fe20007ffe0ff */
[----:B0-----:R-:W-:-:S04]  /*1f70*/  VIADD R15, R17, 0x21000 ;  /* 0x00021000110f7836 */ /* 0x001fc80000000000 */
[----:B------:R-:W-:-:S04]  /*1f80*/  IMAD.WIDE R26, R15, 0x4, R2 ;  /* 0x000000040f1a7825 */ /* 0x000fc800078e0202 */
[----:B------:R-:W-:Y:S01]  /*1f90*/  IMAD.WIDE R14, R14, 0x4, R2 ;  /* 0x000000040e0e7825 */ /* 0x000fe200078e0202 */
[----:B------:R-:W-:-:S04]  /*1fa0*/  UIADD3 UR4, UPT, UPT, UR4, 0x4e, URZ ;  /* 0x0000004e04047890 */ /* 0x000fc8000fffe0ff */
[----:B------:R-:W-:Y:S01]  /*1fb0*/  UISETP.NE.AND UP0, UPT, UR4, 0xea6, UPT ;  /* 0x00000ea60400788c */ /* 0x000fe2000bf05270 */
[----:B------:R-:W-:Y:S01]  /*1fc0*/  IADD3 R0, PT, PT, R0, 0x138, RZ ;  /* 0x0000013800007810 */ /* 0x000fe20007ffe0ff */
[----:B----4-:R-:W-:Y:S04]  /*1fd0*/  STG.E desc[UR6][R24.64+-0x2000], R4 ;  /* 0xffe0000418007986 */ /* 0x010fe8000c101906 */
[----:B------:R0:W-:Y:S02]  /*1fe0*/  STG.E desc[UR6][R24.64], R5 ;  /* 0x0000000518007986 */ /* 0x0001e4000c101906 */
[----:B0-----:R-:W-:Y:S01]  /*1ff0*/  IMAD.WIDE R4, R16, 0x4, R2 ;  /* 0x0000000410047825 */ /* 0x001fe200078e0202 */
[----:B------:R-:W-:-:S05]  /*2000*/  IADD3 R16, PT, PT, R17, 0x20000, RZ ;  /* 0x0002000011107810 */ /* 0x000fca0007ffe0ff */
[--C-:B------:R-:W-:Y:S01]  /*2010*/  IMAD.WIDE R24, R16, 0x4, R2.reuse ;  /* 0x0000000410187825 */ /* 0x100fe200078e0202 */
[C---:B------:R-:W-:Y:S01]  /*2020*/  IADD3 R16, PT, PT, R17.reuse, 0x23000, RZ ;  /* 0x0002300011107810 */ /* 0x040fe20007ffe0ff */
[----:B--2---:R0:W-:Y:S04]  /*2030*/  STG.E desc[UR6][R4.64+-0x2000], R8 ;  /* 0xffe0000804007986 */ /* 0x0041e8000c101906 */
[----:B------:R1:W-:Y:S01]  /*2040*/  STG.E desc[UR6][R4.64], R9 ;  /* 0x0000000904007986 */ /* 0x0003e2000c101906 */
[C---:B0-----:R-:W-:Y:S01]  /*2050*/  IADD3 R8, PT, PT, R17.reuse, 0x24000, RZ ;  /* 0x0002400011087810 */ /* 0x041fe20007ffe0ff */
[----:B-1----:R-:W-:Y:S01]  /*2060*/  IMAD.WIDE R4, R16, 0x4, R2 ;  /* 0x0000000410047825 */ /* 0x002fe200078e0202 */
[----:B------:R-:W-:-:S03]  /*2070*/  IADD3 R16, PT, PT, R17, 0x26000, RZ ;  /* 0x0002600011107810 */ /* 0x000fc60007ffe0ff */
[----:B------:R-:W-:Y:S01]  /*2080*/  VIADD R9, R17, 0x25000 ;  /* 0x0002500011097836 */ /* 0x000fe20000000000 */
[----:B-----5:R-:W-:Y:S04]  /*2090*/  STG.E desc[UR6][R24.64+-0x2000], R10 ;  /* 0xffe0000a18007986 */ /* 0x020fe8000c101906 */
[----:B------:R0:W-:Y:S04]  /*20a0*/  STG.E desc[UR6][R24.64], R11 ;  /* 0x0000000b18007986 */ /* 0x0001e8000c101906 */
[----:B---3--:R2:W-:Y:S04]  /*20b0*/  STG.E desc[UR6][R26.64+-0x2000], R18 ;  /* 0xffe000121a007986 */ /* 0x0085e8000c101906 */
[----:B------:R2:W-:Y:S01]  /*20c0*/  STG.E desc[UR6][R26.64], R19 ;  /* 0x000000131a007986 */ /* 0x0005e2000c101906 */
[----:B0-----:R-:W-:-:S03]  /*20d0*/  IMAD.WIDE R10, R8, 0x4, R2 ;  /* 0x00000004080a7825 */ /* 0x001fc600078e0202 */
[----:B------:R2:W-:Y:S01]  /*20e0*/  STG.E desc[UR6][R14.64+-0x2000], R22 ;  /* 0xffe000160e007986 */ /* 0x0005e2000c101906 */
[----:B------:R-:W-:-:S03]  /*20f0*/  IMAD.WIDE R24, R9, 0x4, R2 ;  /* 0x0000000409187825 */ /* 0x000fc600078e0202 */
[----:B------:R2:W-:Y:S01]  /*2100*/  STG.E desc[UR6][R14.64], R23 ;  /* 0x000000170e007986 */ /* 0x0005e2000c101906 */
[----:B------:R-:W-:-:S03]  /*2110*/  IMAD.WIDE R8, R16, 0x4, R2 ;  /* 0x0000000410087825 */ /* 0x000fc600078e0202 */
[----:B------:R2:W-:Y:S04]  /*2120*/  STG.E desc[UR6][R4.64+-0x2000], R12 ;  /* 0xffe0000c04007986 */ /* 0x0005e8000c101906 */
[----:B------:R2:W-:Y:S04]  /*2130*/  STG.E desc[UR6][R4.64], R13 ;  /* 0x0000000d04007986 */ /* 0x0005e8000c101906 */
[----:B------:R2:W-:Y:S04]  /*2140*/  STG.E desc[UR6][R10.64+-0x2000], R20 ;  /* 0xffe000140a007986 */ /* 0x0005e8000c101906 */
[----:B------:R2:W-:Y:S04]  /*2150*/  STG.E desc[UR6][R10.64], R21 ;  /* 0x000000150a007986 */ /* 0x0005e8000c101906 */
[----:B------:R2:W-:Y:S04]  /*2160*/  STG.E desc[UR6][R24.64+-0x2000], R6 ;  /* 0xffe0000618007986 */ /* 0x0005e8000c101906 */
[----:B------:R2:W-:Y:S04]  /*2170*/  STG.E desc[UR6][R24.64], R7 ;  /* 0x0000000718007986 */ /* 0x0005e8000c101906 */
[----:B------:R2:W-:Y:S04]  /*2180*/  STG.E desc[UR6][R8.64+-0x2000], R28 ;  /* 0xffe0001c08007986 */ /* 0x0005e8000c101906 */
[----:B------:R2:W-:Y:S01]  /*2190*/  STG.E desc[UR6][R8.64], R29 ;  /* 0x0000001d08007986 */ /* 0x0005e2000c101906 */
[----:B------:R-:W-:Y:S01]  /*21a0*/  IADD3 R17, PT, PT, R17, 0x27000, RZ ;  /* 0x0002700011117810 */ /* 0x000fe20007ffe0ff */
[----:B------:R-:W-:Y:S06]  /*21b0*/  BRA.U UP0, `(.L_x_45) ;  /* 0xfffffff100e47547 */ /* 0x000fec000b83ffff */
[----:B------:R-:W-:Y:S05]  /*21c0*/  EXIT ;  /* 0x000000000000794d */ /* 0x000fea0003800000 */
.L_x_46:
        /* <DEDUP_REMOVED lines=11> */
.L_x_51:


//--------------------- .nv.shared.reserved.0     --------------------------
	.section	.nv.shared.reserved.0,"aw",@nobits
	.weak		__nv_reservedSMEM_offset_0_alias
	.size		__nv_reservedSMEM_offset_0_alias, 0, 64
	.other		__nv_reservedSMEM_offset_0_alias,@"STO_CUDA_RESERVED_SHARED STV_DEFAULT"
__nv_reservedSMEM_offset_0_alias:
	.zero		0
	.zero		64


//--------------------- .nv.global                --------------------------
	.section	.nv.global,"aw",@nobits
	.align	4
.nv.global:
	.type		db,@object
	.size		db,(dev_ele_position_center - db)
db:
	.zero		256
	.type		dev_ele_position_center,@object
	.size		dev_ele_position_center,(dev_ele_position_height - dev_ele_position_center)
dev_ele_position_center:
	.zero		8192
	.type		dev_ele_position_height,@object
	.size		dev_ele_position_height,(.L_1 - dev_ele_position_height)
dev_ele_position_height:
	.zero		8192
.L_1:


//--------------------- .nv.shared._Z6kerneliPfPiS_ --------------------------
	.section	.nv.shared._Z6kerneliPfPiS_,"aw",@nobits
	.sectionflags	@""
	.align	4
.nv.shared._Z6kerneliPfPiS_:
	.zero		5120


//--------------------- .nv.constant0._Z3addPfPiS_S0_ --------------------------
	.section	.nv.constant0._Z3addPfPiS_S0_,"a",@progbits
	.sectionflags	@""
	.align	4
.nv.constant0._Z3addPfPiS_S0_:
	.zero		928


//--------------------- .nv.constant0._Z6kerneliPfPiS_ --------------------------
	.section	.nv.constant0._Z6kerneliPfPiS_,"a",@progbits
	.sectionflags	@""
	.align	4
.nv.constant0._Z6kerneliPfPiS_:
	.zero		928


//--------------------- .nv.constant0._Z7kernel3PfPs --------------------------
	.section	.nv.constant0._Z7kernel3PfPs,"a",@progbits
	.sectionflags	@""
	.align	4
.nv.constant0._Z7kernel3PfPs:
	.zero		912


//--------------------- SYMBOLS --------------------------

	.type		.nv.reservedSmem.offset0,@object
	.size		.nv.reservedSmem.offset0,0x4
	.type		.nv.reservedSmem.cap,@object
	.size		.nv.reservedSmem.cap,0x4
